//
// Generated by NVIDIA NVVM Compiler
//
// Compiler Build ID: CL-36424714
// Cuda compilation tools, release 13.0, V13.0.88
// Based on NVVM 20.0.0
//

.version 9.0
.target sm_100
.address_size 64

	// .globl	_Z20softmaxKernel2D_rowsIfEvPKT_PS0_ii

.visible .entry _Z20softmaxKernel2D_rowsIfEvPKT_PS0_ii(
	.param .u64 .ptr .align 1 _Z20softmaxKernel2D_rowsIfEvPKT_PS0_ii_param_0,
	.param .u64 .ptr .align 1 _Z20softmaxKernel2D_rowsIfEvPKT_PS0_ii_param_1,
	.param .u32 _Z20softmaxKernel2D_rowsIfEvPKT_PS0_ii_param_2,
	.param .u32 _Z20softmaxKernel2D_rowsIfEvPKT_PS0_ii_param_3
)
{
	.reg .pred 	%p<21>;
	.reg .b32 	%r<56>;
	.reg .b32 	%f<109>;
	.reg .b64 	%rd<36>;

	ld.param.u64 	%rd10, [_Z20softmaxKernel2D_rowsIfEvPKT_PS0_ii_param_0];
	ld.param.u64 	%rd9, [_Z20softmaxKernel2D_rowsIfEvPKT_PS0_ii_param_1];
	ld.param.u32 	%r23, [_Z20softmaxKernel2D_rowsIfEvPKT_PS0_ii_param_2];
	ld.param.u32 	%r24, [_Z20softmaxKernel2D_rowsIfEvPKT_PS0_ii_param_3];
	cvta.to.global.u64 	%rd1, %rd10;
	mov.u32 	%r25, %ctaid.y;
	shl.b32 	%r26, %r25, 5;
	mov.u32 	%r27, %tid.y;
	add.s32 	%r1, %r26, %r27;
	mov.u32 	%r28, %ctaid.x;
	shl.b32 	%r29, %r28, 5;
	mov.u32 	%r2, %tid.x;
	add.s32 	%r3, %r29, %r2;
	setp.ge.s32 	%p1, %r1, %r23;
	setp.ge.s32 	%p2, %r3, %r24;
	mov.f32 	%f108, 0f00000000;
	or.pred  	%p3, %p1, %p2;
	@%p3 bra 	$L__BB0_16;
	mul.lo.s32 	%r4, %r24, %r1;
	mul.wide.s32 	%rd11, %r4, 4;
	add.s64 	%rd2, %rd1, %rd11;
	ld.global.f32 	%f107, [%rd2];
	setp.lt.s32 	%p4, %r24, 2;
	@%p4 bra 	$L__BB0_15;
	add.s32 	%r5, %r24, -1;
	add.s32 	%r31, %r24, -2;
	and.b32  	%r6, %r5, 15;
	setp.lt.u32 	%p5, %r31, 15;
	mov.b32 	%r53, 1;
	@%p5 bra 	$L__BB0_6;
	and.b32  	%r33, %r5, -16;
	neg.s32 	%r51, %r33;
	add.s32 	%r34, %r4, 1;
	mul.wide.u32 	%rd12, %r34, 4;
	add.s64 	%rd13, %rd12, %rd1;
	add.s64 	%rd34, %rd13, 32;
	mov.b32 	%r50, 0;
$L__BB0_4:
	.pragma "nounroll";
	ld.global.f32 	%f20, [%rd34+-32];
	max.f32 	%f21, %f107, %f20;
	ld.global.f32 	%f22, [%rd34+-28];
	max.f32 	%f23, %f21, %f22;
	ld.global.f32 	%f24, [%rd34+-24];
	max.f32 	%f25, %f23, %f24;
	ld.global.f32 	%f26, [%rd34+-20];
	max.f32 	%f27, %f25, %f26;
	ld.global.f32 	%f28, [%rd34+-16];
	max.f32 	%f29, %f27, %f28;
	ld.global.f32 	%f30, [%rd34+-12];
	max.f32 	%f31, %f29, %f30;
	ld.global.f32 	%f32, [%rd34+-8];
	max.f32 	%f33, %f31, %f32;
	ld.global.f32 	%f34, [%rd34+-4];
	max.f32 	%f35, %f33, %f34;
	ld.global.f32 	%f36, [%rd34];
	max.f32 	%f37, %f35, %f36;
	ld.global.f32 	%f38, [%rd34+4];
	max.f32 	%f39, %f37, %f38;
	ld.global.f32 	%f40, [%rd34+8];
	max.f32 	%f41, %f39, %f40;
	ld.global.f32 	%f42, [%rd34+12];
	max.f32 	%f43, %f41, %f42;
	ld.global.f32 	%f44, [%rd34+16];
	max.f32 	%f45, %f43, %f44;
	ld.global.f32 	%f46, [%rd34+20];
	max.f32 	%f47, %f45, %f46;
	ld.global.f32 	%f48, [%rd34+24];
	max.f32 	%f49, %f47, %f48;
	ld.global.f32 	%f50, [%rd34+28];
	max.f32 	%f107, %f49, %f50;
	add.s32 	%r51, %r51, 16;
	add.s32 	%r50, %r50, 16;
	add.s64 	%rd34, %rd34, 64;
	setp.ne.s32 	%p6, %r51, 0;
	@%p6 bra 	$L__BB0_4;
	add.s32 	%r53, %r50, 1;
$L__BB0_6:
	setp.eq.s32 	%p7, %r6, 0;
	@%p7 bra 	$L__BB0_15;
	and.b32  	%r14, %r5, 7;
	setp.lt.u32 	%p8, %r6, 8;
	@%p8 bra 	$L__BB0_9;
	add.s32 	%r35, %r53, %r4;
	mul.wide.u32 	%rd14, %r35, 4;
	add.s64 	%rd15, %rd1, %rd14;
	ld.global.f32 	%f52, [%rd15];
	max.f32 	%f53, %f107, %f52;
	cvt.u64.u32 	%rd16, %r4;
	cvt.u64.u32 	%rd17, %r53;
	add.s64 	%rd18, %rd17, %rd16;
	shl.b64 	%rd19, %rd18, 2;
	add.s64 	%rd20, %rd1, %rd19;
	ld.global.f32 	%f54, [%rd20+4];
	max.f32 	%f55, %f53, %f54;
	ld.global.f32 	%f56, [%rd20+8];
	max.f32 	%f57, %f55, %f56;
	ld.global.f32 	%f58, [%rd20+12];
	max.f32 	%f59, %f57, %f58;
	ld.global.f32 	%f60, [%rd20+16];
	max.f32 	%f61, %f59, %f60;
	ld.global.f32 	%f62, [%rd20+20];
	max.f32 	%f63, %f61, %f62;
	ld.global.f32 	%f64, [%rd20+24];
	max.f32 	%f65, %f63, %f64;
	ld.global.f32 	%f66, [%rd20+28];
	max.f32 	%f107, %f65, %f66;
	add.s32 	%r53, %r53, 8;
$L__BB0_9:
	setp.eq.s32 	%p9, %r14, 0;
	@%p9 bra 	$L__BB0_15;
	and.b32  	%r17, %r5, 3;
	setp.lt.u32 	%p10, %r14, 4;
	@%p10 bra 	$L__BB0_12;
	add.s32 	%r36, %r53, %r4;
	mul.wide.u32 	%rd21, %r36, 4;
	add.s64 	%rd22, %rd1, %rd21;
	ld.global.f32 	%f68, [%rd22];
	max.f32 	%f69, %f107, %f68;
	cvt.u64.u32 	%rd23, %r4;
	cvt.u64.u32 	%rd24, %r53;
	add.s64 	%rd25, %rd24, %rd23;
	shl.b64 	%rd26, %rd25, 2;
	add.s64 	%rd27, %rd1, %rd26;
	ld.global.f32 	%f70, [%rd27+4];
	max.f32 	%f71, %f69, %f70;
	ld.global.f32 	%f72, [%rd27+8];
	max.f32 	%f73, %f71, %f72;
	ld.global.f32 	%f74, [%rd27+12];
	max.f32 	%f107, %f73, %f74;
	add.s32 	%r53, %r53, 4;
$L__BB0_12:
	setp.eq.s32 	%p11, %r17, 0;
	@%p11 bra 	$L__BB0_15;
	add.s32 	%r37, %r53, %r4;
	mul.wide.u32 	%rd28, %r37, 4;
	add.s64 	%rd35, %rd1, %rd28;
	neg.s32 	%r55, %r17;
$L__BB0_14:
	.pragma "nounroll";
	ld.global.f32 	%f75, [%rd35];
	max.f32 	%f107, %f107, %f75;
	add.s64 	%rd35, %rd35, 4;
	add.s32 	%r55, %r55, 1;
	setp.ne.s32 	%p12, %r55, 0;
	@%p12 bra 	$L__BB0_14;
$L__BB0_15:
	mul.wide.s32 	%rd29, %r3, 4;
	add.s64 	%rd30, %rd2, %rd29;
	ld.global.f32 	%f76, [%rd30];
	sub.f32 	%f77, %f76, %f107;
	fma.rn.f32 	%f78, %f77, 0f3BBB989D, 0f3F000000;
	cvt.sat.f32.f32 	%f79, %f78;
	mov.f32 	%f80, 0f4B400001;
	mov.f32 	%f81, 0f437C0000;
	fma.rm.f32 	%f82, %f79, %f81, %f80;
	add.f32 	%f83, %f82, 0fCB40007F;
	neg.f32 	%f84, %f83;
	fma.rn.f32 	%f85, %f77, 0f3FB8AA3B, %f84;
	fma.rn.f32 	%f86, %f77, 0f32A57060, %f85;
	mov.b32 	%r38, %f82;
	shl.b32 	%r39, %r38, 23;
	mov.b32 	%f87, %r39;
	ex2.approx.ftz.f32 	%f88, %f86;
	mul.f32 	%f108, %f88, %f87;
$L__BB0_16:
	setp.ge.s32 	%p13, %r1, %r23;
	mov.b32 	%r40, %f108;
	shfl.sync.bfly.b32	%r41|%p14, %r40, 16, 31, -1;
	mov.b32 	%f89, %r41;
	add.f32 	%f90, %f108, %f89;
	mov.b32 	%r42, %f90;
	shfl.sync.bfly.b32	%r43|%p15, %r42, 8, 31, -1;
	mov.b32 	%f91, %r43;
	add.f32 	%f92, %f90, %f91;
	mov.b32 	%r44, %f92;
	shfl.sync.bfly.b32	%r45|%p16, %r44, 4, 31, -1;
	mov.b32 	%f93, %r45;
	add.f32 	%f94, %f92, %f93;
	mov.b32 	%r46, %f94;
	shfl.sync.bfly.b32	%r47|%p17, %r46, 2, 31, -1;
	mov.b32 	%f95, %r47;
	add.f32 	%f96, %f94, %f95;
	mov.b32 	%r48, %f96;
	shfl.sync.bfly.b32	%r49|%p18, %r48, 1, 31, -1;
	mov.b32 	%f97, %r49;
	add.f32 	%f17, %f96, %f97;
	setp.ne.s32 	%p19, %r2, 0;
	or.pred  	%p20, %p19, %p13;
	@%p20 bra 	$L__BB0_18;
	cvta.to.global.u64 	%rd31, %rd9;
	mul.wide.u32 	%rd32, %r1, 4;
	add.s64 	%rd33, %rd31, %rd32;
	atom.global.add.f32 	%f98, [%rd33], %f17;
$L__BB0_18:
	ret;

}
	// .globl	_Z27softmaxKernel2D_elementwiseIfEvPKT_S2_PS0_ii
.visible .entry _Z27softmaxKernel2D_elementwiseIfEvPKT_S2_PS0_ii(
	.param .u64 .ptr .align 1 _Z27softmaxKernel2D_elementwiseIfEvPKT_S2_PS0_ii_param_0,
	.param .u64 .ptr .align 1 _Z27softmaxKernel2D_elementwiseIfEvPKT_S2_PS0_ii_param_1,
	.param .u64 .ptr .align 1 _Z27softmaxKernel2D_elementwiseIfEvPKT_S2_PS0_ii_param_2,
	.param .u32 _Z27softmaxKernel2D_elementwiseIfEvPKT_S2_PS0_ii_param_3,
	.param .u32 _Z27softmaxKernel2D_elementwiseIfEvPKT_S2_PS0_ii_param_4
)
{
	.reg .pred 	%p<13>;
	.reg .b32 	%r<47>;
	.reg .b32 	%f<97>;
	.reg .b64 	%rd<40>;

	ld.param.u64 	%rd11, [_Z27softmaxKernel2D_elementwiseIfEvPKT_S2_PS0_ii_param_0];
	ld.param.u64 	%rd9, [_Z27softmaxKernel2D_elementwiseIfEvPKT_S2_PS0_ii_param_1];
	ld.param.u64 	%rd10, [_Z27softmaxKernel2D_elementwiseIfEvPKT_S2_PS0_ii_param_2];
	ld.param.u32 	%r23, [_Z27softmaxKernel2D_elementwiseIfEvPKT_S2_PS0_ii_param_3];
	ld.param.u32 	%r22, [_Z27softmaxKernel2D_elementwiseIfEvPKT_S2_PS0_ii_param_4];
	cvta.to.global.u64 	%rd1, %rd11;
	mov.u32 	%r24, %ctaid.y;
	shl.b32 	%r25, %r24, 5;
	mov.u32 	%r26, %tid.y;
	add.s32 	%r1, %r25, %r26;
	mov.u32 	%r27, %ctaid.x;
	shl.b32 	%r28, %r27, 5;
	mov.u32 	%r29, %tid.x;
	add.s32 	%r2, %r28, %r29;
	setp.ge.s32 	%p1, %r1, %r23;
	setp.ge.s32 	%p2, %r2, %r22;
	or.pred  	%p3, %p1, %p2;
	@%p3 bra 	$L__BB1_16;
	mul.lo.s32 	%r3, %r22, %r1;
	mul.wide.s32 	%rd12, %r3, 4;
	add.s64 	%rd2, %rd1, %rd12;
	ld.global.f32 	%f96, [%rd2];
	setp.lt.s32 	%p4, %r22, 2;
	@%p4 bra 	$L__BB1_15;
	add.s32 	%r4, %r22, -1;
	add.s32 	%r31, %r22, -2;
	and.b32  	%r5, %r4, 15;
	setp.lt.u32 	%p5, %r31, 15;
	mov.b32 	%r44, 1;
	@%p5 bra 	$L__BB1_6;
	and.b32  	%r33, %r4, -16;
	neg.s32 	%r42, %r33;
	add.s32 	%r34, %r3, 1;
	mul.wide.u32 	%rd13, %r34, 4;
	add.s64 	%rd14, %rd13, %rd1;
	add.s64 	%rd38, %rd14, 32;
	mov.b32 	%r41, 0;
$L__BB1_4:
	.pragma "nounroll";
	ld.global.f32 	%f16, [%rd38+-32];
	max.f32 	%f17, %f96, %f16;
	ld.global.f32 	%f18, [%rd38+-28];
	max.f32 	%f19, %f17, %f18;
	ld.global.f32 	%f20, [%rd38+-24];
	max.f32 	%f21, %f19, %f20;
	ld.global.f32 	%f22, [%rd38+-20];
	max.f32 	%f23, %f21, %f22;
	ld.global.f32 	%f24, [%rd38+-16];
	max.f32 	%f25, %f23, %f24;
	ld.global.f32 	%f26, [%rd38+-12];
	max.f32 	%f27, %f25, %f26;
	ld.global.f32 	%f28, [%rd38+-8];
	max.f32 	%f29, %f27, %f28;
	ld.global.f32 	%f30, [%rd38+-4];
	max.f32 	%f31, %f29, %f30;
	ld.global.f32 	%f32, [%rd38];
	max.f32 	%f33, %f31, %f32;
	ld.global.f32 	%f34, [%rd38+4];
	max.f32 	%f35, %f33, %f34;
	ld.global.f32 	%f36, [%rd38+8];
	max.f32 	%f37, %f35, %f36;
	ld.global.f32 	%f38, [%rd38+12];
	max.f32 	%f39, %f37, %f38;
	ld.global.f32 	%f40, [%rd38+16];
	max.f32 	%f41, %f39, %f40;
	ld.global.f32 	%f42, [%rd38+20];
	max.f32 	%f43, %f41, %f42;
	ld.global.f32 	%f44, [%rd38+24];
	max.f32 	%f45, %f43, %f44;
	ld.global.f32 	%f46, [%rd38+28];
	max.f32 	%f96, %f45, %f46;
	add.s32 	%r42, %r42, 16;
	add.s32 	%r41, %r41, 16;
	add.s64 	%rd38, %rd38, 64;
	setp.ne.s32 	%p6, %r42, 0;
	@%p6 bra 	$L__BB1_4;
	add.s32 	%r44, %r41, 1;
$L__BB1_6:
	setp.eq.s32 	%p7, %r5, 0;
	@%p7 bra 	$L__BB1_15;
	and.b32  	%r13, %r4, 7;
	setp.lt.u32 	%p8, %r5, 8;
	@%p8 bra 	$L__BB1_9;
	add.s32 	%r35, %r44, %r3;
	mul.wide.u32 	%rd15, %r35, 4;
	add.s64 	%rd16, %rd1, %rd15;
	ld.global.f32 	%f48, [%rd16];
	max.f32 	%f49, %f96, %f48;
	cvt.u64.u32 	%rd17, %r3;
	cvt.u64.u32 	%rd18, %r44;
	add.s64 	%rd19, %rd18, %rd17;
	shl.b64 	%rd20, %rd19, 2;
	add.s64 	%rd21, %rd1, %rd20;
	ld.global.f32 	%f50, [%rd21+4];
	max.f32 	%f51, %f49, %f50;
	ld.global.f32 	%f52, [%rd21+8];
	max.f32 	%f53, %f51, %f52;
	ld.global.f32 	%f54, [%rd21+12];
	max.f32 	%f55, %f53, %f54;
	ld.global.f32 	%f56, [%rd21+16];
	max.f32 	%f57, %f55, %f56;
	ld.global.f32 	%f58, [%rd21+20];
	max.f32 	%f59, %f57, %f58;
	ld.global.f32 	%f60, [%rd21+24];
	max.f32 	%f61, %f59, %f60;
	ld.global.f32 	%f62, [%rd21+28];
	max.f32 	%f96, %f61, %f62;
	add.s32 	%r44, %r44, 8;
$L__BB1_9:
	setp.eq.s32 	%p9, %r13, 0;
	@%p9 bra 	$L__BB1_15;
	and.b32  	%r16, %r4, 3;
	setp.lt.u32 	%p10, %r13, 4;
	@%p10 bra 	$L__BB1_12;
	add.s32 	%r36, %r44, %r3;
	mul.wide.u32 	%rd22, %r36, 4;
	add.s64 	%rd23, %rd1, %rd22;
	ld.global.f32 	%f64, [%rd23];
	max.f32 	%f65, %f96, %f64;
	cvt.u64.u32 	%rd24, %r3;
	cvt.u64.u32 	%rd25, %r44;
	add.s64 	%rd26, %rd25, %rd24;
	shl.b64 	%rd27, %rd26, 2;
	add.s64 	%rd28, %rd1, %rd27;
	ld.global.f32 	%f66, [%rd28+4];
	max.f32 	%f67, %f65, %f66;
	ld.global.f32 	%f68, [%rd28+8];
	max.f32 	%f69, %f67, %f68;
	ld.global.f32 	%f70, [%rd28+12];
	max.f32 	%f96, %f69, %f70;
	add.s32 	%r44, %r44, 4;
$L__BB1_12:
	setp.eq.s32 	%p11, %r16, 0;
	@%p11 bra 	$L__BB1_15;
	add.s32 	%r37, %r44, %r3;
	mul.wide.u32 	%rd29, %r37, 4;
	add.s64 	%rd39, %rd1, %rd29;
	neg.s32 	%r46, %r16;
$L__BB1_14:
	.pragma "nounroll";
	ld.global.f32 	%f71, [%rd39];
	max.f32 	%f96, %f96, %f71;
	add.s64 	%rd39, %rd39, 4;
	add.s32 	%r46, %r46, 1;
	setp.ne.s32 	%p12, %r46, 0;
	@%p12 bra 	$L__BB1_14;
$L__BB1_15:
	cvta.to.global.u64 	%rd30, %rd9;
	mul.wide.u32 	%rd31, %r1, 4;
	add.s64 	%rd32, %rd30, %rd31;
	ld.global.f32 	%f72, [%rd32];
	add.s32 	%r38, %r3, %r2;
	mul.wide.s32 	%rd33, %r2, 4;
	add.s64 	%rd34, %rd2, %rd33;
	ld.global.f32 	%f73, [%rd34];
	sub.f32 	%f74, %f73, %f96;
	fma.rn.f32 	%f75, %f74, 0f3BBB989D, 0f3F000000;
	cvt.sat.f32.f32 	%f76, %f75;
	mov.f32 	%f77, 0f4B400001;
	mov.f32 	%f78, 0f437C0000;
	fma.rm.f32 	%f79, %f76, %f78, %f77;
	add.f32 	%f80, %f79, 0fCB40007F;
	neg.f32 	%f81, %f80;
	fma.rn.f32 	%f82, %f74, 0f3FB8AA3B, %f81;
	fma.rn.f32 	%f83, %f74, 0f32A57060, %f82;
	mov.b32 	%r39, %f79;
	shl.b32 	%r40, %r39, 23;
	mov.b32 	%f84, %r40;
	ex2.approx.ftz.f32 	%f85, %f83;
	mul.f32 	%f86, %f85, %f84;
	div.rn.f32 	%f87, %f86, %f72;
	cvta.to.global.u64 	%rd35, %rd10;
	mul.wide.s32 	%rd36, %r38, 4;
	add.s64 	%rd37, %rd35, %rd36;
	st.global.f32 	[%rd37], %f87;
$L__BB1_16:
	ret;

}


// ===== COMPILED SASS (sm_100) =====

	.target	sm_100

	.elftype	@"ET_EXEC"


//--------------------- .note.nv.tkinfo           --------------------------
	.section	.note.nv.tkinfo,"",@"SHT_NOTE"
	.sectionflags	@"SHF_NOTE_NV_TKINFO"
	.tkinfo
        /*0018*/ 	.word	0x00000002
        /*0030*/ 	.string	""
        /*0030*/ 	.string	"ptxas"
        /*0030*/ 	.string	"Cuda compilation tools, release 13.0, V13.0.88"
        /*0030*/ 	.string	"Build cuda_13.0.r13.0/compiler.36424714_0"
        /*0030*/ 	.string	"-arch sm_100 -m 64 "



//--------------------- .note.nv.cuinfo           --------------------------
	.section	.note.nv.cuinfo,"",@"SHT_NOTE"
	.sectionflags	@"SHF_NOTE_NV_CUINFO"
        /*0018*/ 	.short	0x0002
        /*001a*/ 	.short	0x0064
        /*001c*/ 	.short	0x0082
	.zero		2


//--------------------- .nv.info                  --------------------------
	.section	.nv.info,"",@"SHT_CUDA_INFO"
	.align	4


	//----- nvinfo : EIATTR_REGCOUNT
	.align		4
        /*0000*/ 	.byte	0x04, 0x2f
        /*0002*/ 	.short	(.L_1 - .L_0)
	.align		4
.L_0:
        /*0004*/ 	.word	index@(_Z20softmaxKernel2D_rowsIfEvPKT_PS0_ii)
        /*0008*/ 	.word	0x0000001c


	//----- nvinfo : EIATTR_FRAME_SIZE
	.align		4
.L_1:
        /*000c*/ 	.byte	0x04, 0x11
        /*000e*/ 	.short	(.L_3 - .L_2)
	.align		4
.L_2:
        /*0010*/ 	.word	index@(_Z20softmaxKernel2D_rowsIfEvPKT_PS0_ii)
        /*0014*/ 	.word	0x00000000


	//----- nvinfo : EIATTR_REGCOUNT
	.align		4
.L_3:
        /*0018*/ 	.byte	0x04, 0x2f
        /*001a*/ 	.short	(.L_5 - .L_4)
	.align		4
.L_4:
        /*001c*/ 	.word	index@(_Z27softmaxKernel2D_elementwiseIfEvPKT_S2_PS0_ii)
        /*0020*/ 	.word	0x0000001d


	//----- nvinfo : EIATTR_FRAME_SIZE
	.align		4
.L_5:
        /*0024*/ 	.byte	0x04, 0x11
        /*0026*/ 	.short	(.L_7 - .L_6)
	.align		4
.L_6:
        /*0028*/ 	.word	index@($__internal_0_$__cuda_sm3x_div_rn_noftz_f32_slowpath)
        /*002c*/ 	.word	0x00000000


	//----- nvinfo : EIATTR_FRAME_SIZE
	.align		4
.L_7:
        /*0030*/ 	.byte	0x04, 0x11
        /*0032*/ 	.short	(.L_9 - .L_8)
	.align		4
.L_8:
        /*0034*/ 	.word	index@(_Z27softmaxKernel2D_elementwiseIfEvPKT_S2_PS0_ii)
        /*0038*/ 	.word	0x00000000


	//----- nvinfo : EIATTR_MIN_STACK_SIZE
	.align		4
.L_9:
        /*003c*/ 	.byte	0x04, 0x12
        /*003e*/ 	.short	(.L_11 - .L_10)
	.align		4
.L_10:
        /*0040*/ 	.word	index@(_Z27softmaxKernel2D_elementwiseIfEvPKT_S2_PS0_ii)
        /*0044*/ 	.word	0x00000000


	//----- nvinfo : EIATTR_MIN_STACK_SIZE
	.align		4
.L_11:
        /*0048*/ 	.byte	0x04, 0x12
        /*004a*/ 	.short	(.L_13 - .L_12)
	.align		4
.L_12:
        /*004c*/ 	.word	index@(_Z20softmaxKernel2D_rowsIfEvPKT_PS0_ii)
        /*0050*/ 	.word	0x00000000
.L_13:


//--------------------- .nv.compat                --------------------------
	.section	.nv.compat,"",@"SHT_CUDA_COMPAT_INFO"
	.align	4
        /*0000*/ 	.byte	0x02, 0x09, 0x00, 0x00, 0x02, 0x02, 0x01, 0x00, 0x02, 0x05, 0x05, 0x00, 0x03, 0x07, 0x01, 0x01
        /*0010*/ 	.byte	0x02, 0x03, 0x00, 0x00, 0x02, 0x06, 0x01, 0x00, 0x04, 0x0b, 0x08, 0x00, 0x01, 0x00, 0x00, 0x00
        /*0020*/ 	.byte	0x00, 0x00, 0x00, 0x00


//--------------------- .nv.info._Z27softmaxKernel2D_elementwiseIfEvPKT_S2_PS0_ii --------------------------
	.section	.nv.info._Z27softmaxKernel2D_elementwiseIfEvPKT_S2_PS0_ii,"",@"SHT_CUDA_INFO"
	.sectionflags	@""
	.align	4


	//----- nvinfo : EIATTR_CUDA_API_VERSION
	.align		4
        /*0000*/ 	.byte	0x04, 0x37
        /*0002*/ 	.short	(.L_15 - .L_14)
.L_14:
        /*0004*/ 	.word	0x00000082


	//----- nvinfo : EIATTR_KPARAM_INFO
	.align		4
.L_15:
        /*0008*/ 	.byte	0x04, 0x17
        /*000a*/ 	.short	(.L_17 - .L_16)
.L_16:
        /*000c*/ 	.word	0x00000000
        /*0010*/ 	.short	0x0004
        /*0012*/ 	.short	0x001c
        /*0014*/ 	.byte	0x00, 0xf0, 0x11, 0x00


	//----- nvinfo : EIATTR_KPARAM_INFO
	.align		4
.L_17:
        /*0018*/ 	.byte	0x04, 0x17
        /*001a*/ 	.short	(.L_19 - .L_18)
.L_18:
        /*001c*/ 	.word	0x00000000
        /*0020*/ 	.short	0x0003
        /*0022*/ 	.short	0x0018
        /*0024*/ 	.byte	0x00, 0xf0, 0x11, 0x00


	//----- nvinfo : EIATTR_KPARAM_INFO
	.align		4
.L_19:
        /*0028*/ 	.byte	0x04, 0x17
        /*002a*/ 	.short	(.L_21 - .L_20)
.L_20:
        /*002c*/ 	.word	0x00000000
        /*0030*/ 	.short	0x0002
        /*0032*/ 	.short	0x0010
        /*0034*/ 	.byte	0x00, 0xf5, 0x21, 0x00


	//----- nvinfo : EIATTR_KPARAM_INFO
	.align		4
.L_21:
        /*0038*/ 	.byte	0x04, 0x17
        /*003a*/ 	.short	(.L_23 - .L_22)
.L_22:
        /*003c*/ 	.word	0x00000000
        /*0040*/ 	.short	0x0001
        /*0042*/ 	.short	0x0008
        /*0044*/ 	.byte	0x00, 0xf5, 0x21, 0x00


	//----- nvinfo : EIATTR_KPARAM_INFO
	.align		4
.L_23:
        /*0048*/ 	.byte	0x04, 0x17
        /*004a*/ 	.short	(.L_25 - .L_24)
.L_24:
        /*004c*/ 	.word	0x00000000
        /*0050*/ 	.short	0x0000
        /*0052*/ 	.short	0x0000
        /*0054*/ 	.byte	0x00, 0xf5, 0x21, 0x00


	//----- nvinfo : EIATTR_SPARSE_MMA_MASK
	.align		4
.L_25:
        /*0058*/ 	.byte	0x03, 0x50
        /*005a*/ 	.short	0x0000


	//----- nvinfo : EIATTR_MAXREG_COUNT
	.align		4
        /*005c*/ 	.byte	0x03, 0x1b
        /*005e*/ 	.short	0x00ff


	//----- nvinfo : EIATTR_MERCURY_ISA_VERSION
	.align		4
        /*0060*/ 	.byte	0x03, 0x5f
        /*0062*/ 	.short	0x0101


	//----- nvinfo : EIATTR_VRC_CTA_INIT_COUNT
	.align		4
        /*0064*/ 	.byte	0x02, 0x4a
	.zero		1
	.zero		1


	//----- nvinfo : EIATTR_EXIT_INSTR_OFFSETS
	.align		4
        /*0068*/ 	.byte	0x04, 0x1c
        /*006a*/ 	.short	(.L_27 - .L_26)


	//   ....[0]....
.L_26:
        /*006c*/ 	.word	0x000000a0


	//   ....[1]....
        /*0070*/ 	.word	0x000009a0


	//----- nvinfo : EIATTR_CRS_STACK_SIZE
	.align		4
.L_27:
        /*0074*/ 	.byte	0x04, 0x1e
        /*0076*/ 	.short	(.L_29 - .L_28)
.L_28:
        /*0078*/ 	.word	0x00000000


	//----- nvinfo : EIATTR_CBANK_PARAM_SIZE
	.align		4
.L_29:
        /*007c*/ 	.byte	0x03, 0x19
        /*007e*/ 	.short	0x0020


	//----- nvinfo : EIATTR_PARAM_CBANK
	.align		4
        /*0080*/ 	.byte	0x04, 0x0a
        /*0082*/ 	.short	(.L_31 - .L_30)
	.align		4
.L_30:
        /*0084*/ 	.word	index@(.nv.constant0._Z27softmaxKernel2D_elementwiseIfEvPKT_S2_PS0_ii)
        /*0088*/ 	.short	0x0380
        /*008a*/ 	.short	0x0020


	//----- nvinfo : EIATTR_SW_WAR
	.align		4
.L_31:
        /*008c*/ 	.byte	0x04, 0x36
        /*008e*/ 	.short	(.L_33 - .L_32)
.L_32:
        /*0090*/ 	.word	0x00000008
.L_33:


//--------------------- .nv.info._Z20softmaxKernel2D_rowsIfEvPKT_PS0_ii --------------------------
	.section	.nv.info._Z20softmaxKernel2D_rowsIfEvPKT_PS0_ii,"",@"SHT_CUDA_INFO"
	.sectionflags	@""
	.align	4


	//----- nvinfo : EIATTR_CUDA_API_VERSION
	.align		4
        /*0000*/ 	.byte	0x04, 0x37
        /*0002*/ 	.short	(.L_35 - .L_34)
.L_34:
        /*0004*/ 	.word	0x00000082


	//----- nvinfo : EIATTR_KPARAM_INFO
	.align		4
.L_35:
        /*0008*/ 	.byte	0x04, 0x17
        /*000a*/ 	.short	(.L_37 - .L_36)
.L_36:
        /*000c*/ 	.word	0x00000000
        /*0010*/ 	.short	0x0003
        /*0012*/ 	.short	0x0014
        /*0014*/ 	.byte	0x00, 0xf0, 0x11, 0x00


	//----- nvinfo : EIATTR_KPARAM_INFO
	.align		4
.L_37:
        /*0018*/ 	.byte	0x04, 0x17
        /*001a*/ 	.short	(.L_39 - .L_38)
.L_38:
        /*001c*/ 	.word	0x00000000
        /*0020*/ 	.short	0x0002
        /*0022*/ 	.short	0x0010
        /*0024*/ 	.byte	0x00, 0xf0, 0x11, 0x00


	//----- nvinfo : EIATTR_KPARAM_INFO
	.align		4
.L_39:
        /*0028*/ 	.byte	0x04, 0x17
        /*002a*/ 	.short	(.L_41 - .L_40)
.L_40:
        /*002c*/ 	.word	0x00000000
        /*0030*/ 	.short	0x0001
        /*0032*/ 	.short	0x0008
        /*0034*/ 	.byte	0x00, 0xf5, 0x21, 0x00


	//----- nvinfo : EIATTR_KPARAM_INFO
	.align		4
.L_41:
        /*0038*/ 	.byte	0x04, 0x17
        /*003a*/ 	.short	(.L_43 - .L_42)
.L_42:
        /*003c*/ 	.word	0x00000000
        /*0040*/ 	.short	0x0000
        /*0042*/ 	.short	0x0000
        /*0044*/ 	.byte	0x00, 0xf5, 0x21, 0x00


	//----- nvinfo : EIATTR_SPARSE_MMA_MASK
	.align		4
.L_43:
        /*0048*/ 	.byte	0x03, 0x50
        /*004a*/ 	.short	0x0000


	//----- nvinfo : EIATTR_MAXREG_COUNT
	.align		4
        /*004c*/ 	.byte	0x03, 0x1b
        /*004e*/ 	.short	0x00ff


	//----- nvinfo : EIATTR_MERCURY_ISA_VERSION
	.align		4
        /*0050*/ 	.byte	0x03, 0x5f
        /*0052*/ 	.short	0x0101


	//----- nvinfo : EIATTR_COOP_GROUP_MASK_REGIDS
	.align		4
        /*0054*/ 	.byte	0x04, 0x29
        /*0056*/ 	.short	(.L_45 - .L_44)


	//   ....[0]....
.L_44:
        /*0058*/ 	.word	0xffffffff


	//   ....[1]....
        /*005c*/ 	.word	0xffffffff


	//   ....[2]....
        /*0060*/ 	.word	0xffffffff


	//   ....[3]....
        /*0064*/ 	.word	0xffffffff


	//   ....[4]....
        /*0068*/ 	.word	0xffffffff


	//----- nvinfo : EIATTR_COOP_GROUP_INSTR_OFFSETS
	.align		4
.L_45:
        /*006c*/ 	.byte	0x04, 0x28
        /*006e*/ 	.short	(.L_47 - .L_46)


	//   ....[0]....
.L_46:
        /*0070*/ 	.word	0x00000890


	//   ....[1]....
        /*0074*/ 	.word	0x000008d0


	//   ....[2]....
        /*0078*/ 	.word	0x000008f0


	//   ....[3]....
        /*007c*/ 	.word	0x00000910


	//   ....[4]....
        /*0080*/ 	.word	0x00000930


	//----- nvinfo : EIATTR_VRC_CTA_INIT_COUNT
	.align		4
.L_47:
        /*0084*/ 	.byte	0x02, 0x4a
	.zero		1
	.zero		1


	//----- nvinfo : EIATTR_EXIT_INSTR_OFFSETS
	.align		4
        /*0088*/ 	.byte	0x04, 0x1c
        /*008a*/ 	.short	(.L_49 - .L_48)


	//   ....[0]....
.L_48:
        /*008c*/ 	.word	0x00000940


	//   ....[1]....
        /*0090*/ 	.word	0x00000990


	//----- nvinfo : EIATTR_CRS_STACK_SIZE
	.align		4
.L_49:
        /*0094*/ 	.byte	0x04, 0x1e
        /*0096*/ 	.short	(.L_51 - .L_50)
.L_50:
        /*0098*/ 	.word	0x00000000


	//----- nvinfo : EIATTR_CBANK_PARAM_SIZE
	.align		4
.L_51:
        /*009c*/ 	.byte	0x03, 0x19
        /*009e*/ 	.short	0x0018


	//----- nvinfo : EIATTR_PARAM_CBANK
	.align		4
        /*00a0*/ 	.byte	0x04, 0x0a
        /*00a2*/ 	.short	(.L_53 - .L_52)
	.align		4
.L_52:
        /*00a4*/ 	.word	index@(.nv.constant0._Z20softmaxKernel2D_rowsIfEvPKT_PS0_ii)
        /*00a8*/ 	.short	0x0380
        /*00aa*/ 	.short	0x0018


	//----- nvinfo : EIATTR_SW_WAR
	.align		4
.L_53:
        /*00ac*/ 	.byte	0x04, 0x36
        /*00ae*/ 	.short	(.L_55 - .L_54)
.L_54:
        /*00b0*/ 	.word	0x00000008
.L_55:


//--------------------- .nv.callgraph             --------------------------
	.section	.nv.callgraph,"",@"SHT_CUDA_CALLGRAPH"
	.align	4
	.sectionentsize	8
	.align		4
        /*0000*/ 	.word	0x00000000
	.align		4
        /*0004*/ 	.word	0xffffffff
	.align		4
        /*0008*/ 	.word	0x00000000
	.align		4
        /*000c*/ 	.word	0xfffffffe
	.align		4
        /*0010*/ 	.word	0x00000000
	.align		4
        /*0014*/ 	.word	0xfffffffd
	.align		4
        /*0018*/ 	.word	0x00000000
	.align		4
        /*001c*/ 	.word	0xfffffffc


//--------------------- .text._Z27softmaxKernel2D_elementwiseIfEvPKT_S2_PS0_ii --------------------------
	.section	.text._Z27softmaxKernel2D_elementwiseIfEvPKT_S2_PS0_ii,"ax",@progbits
	.align	128
        .global         _Z27softmaxKernel2D_elementwiseIfEvPKT_S2_PS0_ii
        .type           _Z27softmaxKernel2D_elementwiseIfEvPKT_S2_PS0_ii,@function
        .size           _Z27softmaxKernel2D_elementwiseIfEvPKT_S2_PS0_ii,(.L_x_29 - _Z27softmaxKernel2D_elementwiseIfEvPKT_S2_PS0_ii)
        .other          _Z27softmaxKernel2D_elementwiseIfEvPKT_S2_PS0_ii,@"STO_CUDA_ENTRY STV_DEFAULT"
_Z27softmaxKernel2D_elementwiseIfEvPKT_S2_PS0_ii:
.text._Z27softmaxKernel2D_elementwiseIfEvPKT_S2_PS0_ii:
[----:B------:R-:W-:Y:S01]  /*0000*/  LDC R1, c[0x0][0x37c] ;  /* 0x0000df00ff017b82 */ /* 0x000fe20000000800 */
[----:B------:R-:W0:Y:S01]  /*0010*/  S2R R9, SR_CTAID.X ;  /* 0x0000000000097919 */ /* 0x000e220000002500 */
[----:B------:R-:W1:Y:S01]  /*0020*/  LDCU.64 UR6, c[0x0][0x398] ;  /* 0x00007300ff0677ac */ /* 0x000e620008000a00 */
[----:B------:R-:W0:Y:S01]  /*0030*/  S2R R0, SR_TID.X ;  /* 0x0000000000007919 */ /* 0x000e220000002100 */
[----:B------:R-:W2:Y:S01]  /*0040*/  S2R R10, SR_CTAID.Y ;  /* 0x00000000000a7919 */ /* 0x000ea20000002600 */
[----:B------:R-:W2:Y:S01]  /*0050*/  S2R R3, SR_TID.Y ;  /* 0x0000000000037919 */ /* 0x000ea20000002200 */
[----:B0-----:R-:W-:-:S05]  /*0060*/  IMAD R9, R9, 0x20, R0 ;  /* 0x0000002009097824 */ /* 0x001fca00078e0200 */
[----:B-1----:R-:W-:Y:S01]  /*0070*/  ISETP.GE.AND P0, PT, R9, UR7, PT ;  /* 0x0000000709007c0c */ /* 0x002fe2000bf06270 */
[----:B--2---:R-:W-:-:S05]  /*0080*/  IMAD R10, R10, 0x20, R3 ;  /* 0x000000200a0a7824 */ /* 0x004fca00078e0203 */
[----:B------:R-:W-:-:S13]  /*0090*/  ISETP.GE.OR P0, PT, R10, UR6, P0 ;  /* 0x000000060a007c0c */ /* 0x000fda0008706670 */
[----:B------:R-:W-:Y:S05]  /*00a0*/  @P0 EXIT ;  /* 0x000000000000094d */ /* 0x000fea0003800000 */
[----:B------:R-:W0:Y:S01]  /*00b0*/  LDC.64 R2, c[0x0][0x380] ;  /* 0x0000e000ff027b82 */ /* 0x000e220000000a00 */
[----:B------:R-:W1:Y:S01]  /*00c0*/  LDCU.64 UR8, c[0x0][0x358] ;  /* 0x00006b00ff0877ac */ /* 0x000e620008000a00 */
[----:B------:R-:W-:-:S04]  /*00d0*/  IMAD R8, R10, UR7, RZ ;  /* 0x000000070a087c24 */ /* 0x000fc8000f8e02ff */
[----:B0-----:R-:W-:-:S05]  /*00e0*/  IMAD.WIDE R4, R8, 0x4, R2 ;  /* 0x0000000408047825 */ /* 0x001fca00078e0202 */
[----:B-1----:R0:W5:Y:S01]  /*00f0*/  LDG.E R0, desc[UR8][R4.64] ;  /* 0x0000000804007981 */ /* 0x002162000c1e1900 */
[----:B------:R-:W-:-:S09]  /*0100*/  UISETP.GE.AND UP0, UPT, UR7, 0x2, UPT ;  /* 0x000000020700788c */ /* 0x000fd2000bf06270 */
[----:B0-----:R-:W-:Y:S05]  /*0110*/  BRA.U !UP0, `(.L_x_0) ;  /* 0x00000005089c7547 */ /* 0x001fea000b800000 */
[----:B------:R-:W-:Y:S02]  /*0120*/  UIADD3 UR4, UPT, UPT, UR7, -0x2, URZ ;  /* 0xfffffffe07047890 */ /* 0x000fe4000fffe0ff */
[----:B------:R-:W-:Y:S02]  /*0130*/  UIADD3 UR5, UPT, UPT, UR7, -0x1, URZ ;  /* 0xffffffff07057890 */ /* 0x000fe4000fffe0ff */
[----:B------:R-:W-:Y:S02]  /*0140*/  UISETP.GE.U32.AND UP0, UPT, UR4, 0xf, UPT ;  /* 0x0000000f0400788c */ /* 0x000fe4000bf06070 */
[----:B------:R-:W-:Y:S01]  /*0150*/  ULOP3.LUT UR7, UR5, 0xf, URZ, 0xc0, !UPT ;  /* 0x0000000f05077892 */ /* 0x000fe2000f8ec0ff */
[----:B------:R-:W-:-:S06]  /*0160*/  UMOV UR4, 0x1 ;  /* 0x0000000100047882 */ /* 0x000fcc0000000000 */
[----:B------:R-:W-:Y:S05]  /*0170*/  BRA.U !UP0, `(.L_x_1) ;  /* 0x00000001089c7547 */ /* 0x000fea000b800000 */
[----:B------:R-:W-:Y:S01]  /*0180*/  VIADD R7, R8, 0x1 ;  /* 0x0000000108077836 */ /* 0x000fe20000000000 */
[----:B------:R-:W-:-:S03]  /*0190*/  ULOP3.LUT UR4, UR5, 0xfffffff0, URZ, 0xc0, !UPT ;  /* 0xfffffff005047892 */ /* 0x000fc6000f8ec0ff */
[----:B------:R-:W-:Y:S01]  /*01a0*/  IMAD.WIDE.U32 R6, R7, 0x4, R2 ;  /* 0x0000000407067825 */ /* 0x000fe200078e0002 */
[----:B------:R-:W-:-:S03]  /*01b0*/  UIADD3 UR6, UPT, UPT, -UR4, URZ, URZ ;  /* 0x000000ff04067290 */ /* 0x000fc6000fffe1ff */
[----:B------:R-:W-:Y:S01]  /*01c0*/  UMOV UR4, URZ ;  /* 0x000000ff00047c82 */ /* 0x000fe20008000000 */
[----:B------:R-:W-:-:S05]  /*01d0*/  IADD3 R16, P0, PT, R6, 0x20, RZ ;  /* 0x0000002006107810 */ /* 0x000fca0007f1e0ff */
[----:B------:R-:W-:-:S08]  /*01e0*/  IMAD.X R7, RZ, RZ, R7, P0 ;  /* 0x000000ffff077224 */ /* 0x000fd000000e0607 */
.L_x_2:
[----:B------:R-:W-:-:S05]  /*01f0*/  IMAD.MOV.U32 R6, RZ, RZ, R16 ;  /* 0x000000ffff067224 */ /* 0x000fca00078e0010 */
[----:B------:R-:W2:Y:S04]  /*0200*/  LDG.E R19, desc[UR8][R6.64+-0x20] ;  /* 0xffffe00806137981 */ /* 0x000ea8000c1e1900 */
[----:B------:R-:W2:Y:S04]  /*0210*/  LDG.E R20, desc[UR8][R6.64+-0x1c] ;  /* 0xffffe40806147981 */ /* 0x000ea8000c1e1900 */
[----:B------:R-:W3:Y:S04]  /*0220*/  LDG.E R22, desc[UR8][R6.64+-0x18] ;  /* 0xffffe80806167981 */ /* 0x000ee8000c1e1900 */
[----:B------:R-:W3:Y:S04]  /*0230*/  LDG.E R21, desc[UR8][R6.64+-0x14] ;  /* 0xffffec0806157981 */ /* 0x000ee8000c1e1900 */
[----:B------:R-:W4:Y:S04]  /*0240*/  LDG.E R24, desc[UR8][R6.64+-0x10] ;  /* 0xfffff00806187981 */ /* 0x000f28000c1e1900 */
        /* <DEDUP_REMOVED lines=10> */
[----:B------:R0:W4:Y:S01]  /*02f0*/  LDG.E R11, desc[UR8][R6.64+0x1c] ;  /* 0x00001c08060b7981 */ /* 0x000122000c1e1900 */
[----:B------:R-:W-:-:S02]  /*0300*/  UIADD3 UR6, UPT, UPT, UR6, 0x10, URZ ;  /* 0x0000001006067890 */ /* 0x000fc4000fffe0ff */
[----:B------:R-:W-:Y:S02]  /*0310*/  UIADD3 UR4, UPT, UPT, UR4, 0x10, URZ ;  /* 0x0000001004047890 */ /* 0x000fe4000fffe0ff */
[----:B------:R-:W-:Y:S01]  /*0320*/  UISETP.NE.AND UP0, UPT, UR6, URZ, UPT ;  /* 0x000000ff0600728c */ /* 0x000fe2000bf05270 */
[----:B--2--5:R-:W-:-:S04]  /*0330*/  FMNMX3 R19, R0, R19, R20, !PT ;  /* 0x0000001300137276 */ /* 0x024fc80007800014 */
[----:B---3--:R-:W-:-:S04]  /*0340*/  FMNMX3 R19, R19, R22, R21, !PT ;  /* 0x0000001613137276 */ /* 0x008fc80007800015 */
[----:B----4-:R-:W-:-:S04]  /*0350*/  FMNMX3 R19, R19, R24, R23, !PT ;  /* 0x0000001813137276 */ /* 0x010fc80007800017 */
[----:B------:R-:W-:-:S04]  /*0360*/  FMNMX3 R19, R19, R26, R25, !PT ;  /* 0x0000001a13137276 */ /* 0x000fc80007800019 */
[----:B------:R-:W-:-:S04]  /*0370*/  FMNMX3 R17, R19, R17, R18, !PT ;  /* 0x0000001113117276 */ /* 0x000fc80007800012 */
[----:B------:R-:W-:Y:S02]  /*0380*/  FMNMX3 R15, R17, R16, R15, !PT ;  /* 0x00000010110f7276 */ /* 0x000fe4000780000f */
[----:B------:R-:W-:-:S05]  /*0390*/  IADD3 R16, P0, PT, R6, 0x40, RZ ;  /* 0x0000004006107810 */ /* 0x000fca0007f1e0ff */
[----:B0-----:R-:W-:Y:S01]  /*03a0*/  IMAD.X R7, RZ, RZ, R7, P0 ;  /* 0x000000ffff077224 */ /* 0x001fe200000e0607 */
[----:B------:R-:W-:-:S04]  /*03b0*/  FMNMX3 R12, R15, R13, R12, !PT ;  /* 0x0000000d0f0c7276 */ /* 0x000fc8000780000c */
[----:B------:R-:W-:Y:S01]  /*03c0*/  FMNMX3 R0, R12, R14, R11, !PT ;  /* 0x0000000e0c007276 */ /* 0x000fe2000780000b */
[----:B------:R-:W-:Y:S06]  /*03d0*/  BRA.U UP0, `(.L_x_2) ;  /* 0xfffffffd00847547 */ /* 0x000fec000b83ffff */
[----:B------:R-:W-:-:S12]  /*03e0*/  UIADD3 UR4, UPT, UPT, UR4, 0x1, URZ ;  /* 0x0000000104047890 */ /* 0x000fd8000fffe0ff */
.L_x_1:
[----:B------:R-:W-:-:S09]  /*03f0*/  UISETP.NE.AND UP0, UPT, UR7, URZ, UPT ;  /* 0x000000ff0700728c */ /* 0x000fd2000bf05270 */
[----:B------:R-:W-:Y:S05]  /*0400*/  BRA.U !UP0, `(.L_x_0) ;  /* 0x0000000108e07547 */ /* 0x000fea000b800000 */
[----:B------:R-:W-:Y:S02]  /*0410*/  UISETP.GE.U32.AND UP0, UPT, UR7, 0x8, UPT ;  /* 0x000000080700788c */ /* 0x000fe4000bf06070 */
[----:B------:R-:W-:-:S04]  /*0420*/  ULOP3.LUT UR6, UR5, 0x7, URZ, 0xc0, !UPT ;  /* 0x0000000705067892 */ /* 0x000fc8000f8ec0ff */
[----:B------:R-:W-:-:S03]  /*0430*/  UISETP.NE.AND UP1, UPT, UR6, URZ, UPT ;  /* 0x000000ff0600728c */ /* 0x000fc6000bf25270 */
[----:B------:R-:W-:Y:S08]  /*0440*/  BRA.U !UP0, `(.L_x_3) ;  /* 0x0000000108507547 */ /* 0x000ff0000b800000 */
[----:B------:R-:W0:Y:S01]  /*0450*/  LDCU.64 UR10, c[0x0][0x380] ;  /* 0x00007000ff0a77ac */ /* 0x000e220008000a00 */
[C---:B------:R-:W-:Y:S01]  /*0460*/  IADD3 R7, P0, PT, R8.reuse, UR4, RZ ;  /* 0x0000000408077c10 */ /* 0x040fe2000ff1e0ff */
[----:B------:R-:W-:-:S04]  /*0470*/  VIADD R13, R8, UR4 ;  /* 0x00000004080d7c36 */ /* 0x000fc80008000000 */
[----:B------:R-:W-:Y:S02]  /*0480*/  IMAD.X R14, RZ, RZ, RZ, P0 ;  /* 0x000000ffff0e7224 */ /* 0x000fe400000e06ff */
[----:B------:R-:W-:-:S06]  /*0490*/  IMAD.WIDE.U32 R12, R13, 0x4, R2 ;  /* 0x000000040d0c7825 */ /* 0x000fcc00078e0002 */
[----:B------:R-:W2:Y:S01]  /*04a0*/  LDG.E R13, desc[UR8][R12.64] ;  /* 0x000000080c0d7981 */ /* 0x000ea2000c1e1900 */
[----:B0-----:R-:W-:-:S04]  /*04b0*/  LEA R6, P0, R7, UR10, 0x2 ;  /* 0x0000000a07067c11 */ /* 0x001fc8000f8010ff */
[----:B------:R-:W-:-:S05]  /*04c0*/  LEA.HI.X R7, R7, UR11, R14, 0x2, P0 ;  /* 0x0000000b07077c11 */ /* 0x000fca00080f140e */
[----:B------:R-:W2:Y:S04]  /*04d0*/  LDG.E R11, desc[UR8][R6.64+0x4] ;  /* 0x00000408060b7981 */ /* 0x000ea8000c1e1900 */
[----:B------:R-:W3:Y:S04]  /*04e0*/  LDG.E R14, desc[UR8][R6.64+0x8] ;  /* 0x00000808060e7981 */ /* 0x000ee8000c1e1900 */
[----:B------:R-:W3:Y:S04]  /*04f0*/  LDG.E R15, desc[UR8][R6.64+0xc] ;  /* 0x00000c08060f7981 */ /* 0x000ee8000c1e1900 */
[----:B------:R-:W4:Y:S04]  /*0500*/  LDG.E R16, desc[UR8][R6.64+0x10] ;  /* 0x0000100806107981 */ /* 0x000f28000c1e1900 */
[----:B------:R-:W4:Y:S04]  /*0510*/  LDG.E R17, desc[UR8][R6.64+0x14] ;  /* 0x0000140806117981 */ /* 0x000f28000c1e1900 */
[----:B------:R-:W4:Y:S04]  /*0520*/  LDG.E R18, desc[UR8][R6.64+0x18] ;  /* 0x0000180806127981 */ /* 0x000f28000c1e1900 */
[----:B------:R-:W4:Y:S01]  /*0530*/  LDG.E R19, desc[UR8][R6.64+0x1c] ;  /* 0x00001c0806137981 */ /* 0x000f22000c1e1900 */
[----:B------:R-:W-:Y:S01]  /*0540*/  UIADD3 UR4, UPT, UPT, UR4, 0x8, URZ ;  /* 0x0000000804047890 */ /* 0x000fe2000fffe0ff */
[----:B--2--5:R-:W-:-:S04]  /*0550*/  FMNMX3 R11, R0, R13, R11, !PT ;  /* 0x0000000d000b7276 */ /* 0x024fc8000780000b */
[----:B---3--:R-:W-:-:S04]  /*0560*/  FMNMX3 R11, R11, R14, R15, !PT ;  /* 0x0000000e0b0b7276 */ /* 0x008fc8000780000f */
[----:B----4-:R-:W-:-:S04]  /*0570*/  FMNMX3 R11, R11, R16, R17, !PT ;  /* 0x000000100b0b7276 */ /* 0x010fc80007800011 */
[----:B------:R-:W-:-:S07]  /*0580*/  FMNMX3 R0, R11, R18, R19, !PT ;  /* 0x000000120b007276 */ /* 0x000fce0007800013 */
.L_x_3:
        /* <DEDUP_REMOVED lines=15> */
[----:B------:R-:W3:Y:S01]  /*0680*/  LDG.E R14, desc[UR8][R12.64+0xc] ;  /* 0x00000c080c0e7981 */ /* 0x000ee2000c1e1900 */
[----:B------:R-:W-:Y:S01]  /*0690*/  UIADD3 UR4, UPT, UPT, UR4, 0x4, URZ ;  /* 0x0000000404047890 */ /* 0x000fe2000fffe0ff */
[----:B--2--5:R-:W-:-:S04]  /*06a0*/  FMNMX3 R0, R0, R7, R11, !PT ;  /* 0x0000000700007276 */ /* 0x024fc8000780000b */
[----:B---3--:R-:W-:-:S07]  /*06b0*/  FMNMX3 R0, R0, R15, R14, !PT ;  /* 0x0000000f00007276 */ /* 0x008fce000780000e */
.L_x_4:
[----:B------:R-:W-:Y:S05]  /*06c0*/  BRA.U !UP1, `(.L_x_0) ;  /* 0x0000000109307547 */ /* 0x000fea000b800000 */
[----:B------:R-:W-:Y:S01]  /*06d0*/  VIADD R7, R8, UR4 ;  /* 0x0000000408077c36 */ /* 0x000fe20008000000 */
[----:B------:R-:W-:-:S03]  /*06e0*/  UIADD3 UR5, UPT, UPT, -UR5, URZ, URZ ;  /* 0x000000ff05057290 */ /* 0x000fc6000fffe1ff */
[----:B------:R-:W-:-:S04]  /*06f0*/  IMAD.WIDE.U32 R2, R7, 0x4, R2 ;  /* 0x0000000407027825 */ /* 0x000fc800078e0002 */
[----:B------:R-:W-:-:S07]  /*0700*/  IMAD.MOV.U32 R7, RZ, RZ, R3 ;  /* 0x000000ffff077224 */ /* 0x000fce00078e0003 */
.L_x_5:
[----:B------:R-:W-:-:S06]  /*0710*/  IMAD.MOV.U32 R3, RZ, RZ, R7 ;  /* 0x000000ffff037224 */ /* 0x000fcc00078e0007 */
[----:B------:R0:W2:Y:S01]  /*0720*/  LDG.E R3, desc[UR8][R2.64] ;  /* 0x0000000802037981 */ /* 0x0000a2000c1e1900 */
[----:B------:R-:W-:-:S04]  /*0730*/  UIADD3 UR5, UPT, UPT, UR5, 0x1, URZ ;  /* 0x0000000105057890 */ /* 0x000fc8000fffe0ff */
[----:B------:R-:W-:Y:S01]  /*0740*/  UISETP.NE.AND UP0, UPT, UR5, URZ, UPT ;  /* 0x000000ff0500728c */ /* 0x000fe2000bf05270 */
[----:B0-----:R-:W-:-:S05]  /*0750*/  IADD3 R2, P0, PT, R2, 0x4, RZ ;  /* 0x0000000402027810 */ /* 0x001fca0007f1e0ff */
[----:B------:R-:W-:Y:S01]  /*0760*/  IMAD.X R7, RZ, RZ, R7, P0 ;  /* 0x000000ffff077224 */ /* 0x000fe200000e0607 */
[----:B--2--5:R-:W-:Y:S02]  /*0770*/  FMNMX R0, R3, R0, !PT ;  /* 0x0000000003007209 */ /* 0x024fe40007800000 */
[----:B------:R-:W-:Y:S05]  /*0780*/  BRA.U UP0, `(.L_x_5) ;  /* 0xfffffffd00e07547 */ /* 0x000fea000b83ffff */
.L_x_0:
[----:B------:R-:W-:Y:S01]  /*0790*/  IMAD.WIDE R4, R9, 0x4, R4 ;  /* 0x0000000409047825 */ /* 0x000fe200078e0204 */
[----:B------:R-:W0:Y:S05]  /*07a0*/  LDC.64 R2, c[0x0][0x388] ;  /* 0x0000e200ff027b82 */ /* 0x000e2a0000000a00 */
[----:B------:R-:W2:Y:S01]  /*07b0*/  LDG.E R5, desc[UR8][R4.64] ;  /* 0x0000000804057981 */ /* 0x000ea2000c1e1900 */
[----:B0-----:R-:W-:-:S05]  /*07c0*/  IMAD.WIDE.U32 R10, R10, 0x4, R2 ;  /* 0x000000040a0a7825 */ /* 0x001fca00078e0002 */
[----:B------:R-:W3:Y:S01]  /*07d0*/  LDG.E R3, desc[UR8][R10.64] ;  /* 0x000000080a037981 */ /* 0x000ee2000c1e1900 */
[----:B------:R-:W-:Y:S01]  /*07e0*/  IMAD.MOV.U32 R7, RZ, RZ, 0x3bbb989d ;  /* 0x3bbb989dff077424 */ /* 0x000fe200078e00ff */
[----:B------:R-:W-:Y:S01]  /*07f0*/  BSSY.RECONVERGENT B0, `(.L_x_6) ;  /* 0x0000017000007945 */ /* 0x000fe20003800200 */
[----:B------:R-:W-:Y:S02]  /*0800*/  IMAD.MOV.U32 R13, RZ, RZ, 0x437c0000 ;  /* 0x437c0000ff0d7424 */ /* 0x000fe400078e00ff */
[----:B------:R-:W-:Y:S02]  /*0810*/  IMAD.IADD R8, R9, 0x1, R8 ;  /* 0x0000000109087824 */ /* 0x000fe400078e0208 */
[----:B--2--5:R-:W-:-:S04]  /*0820*/  FADD R0, R5, -R0 ;  /* 0x8000000005007221 */ /* 0x024fc80000000000 */
[----:B------:R-:W-:-:S04]  /*0830*/  FFMA.SAT R2, R0, R7, 0.5 ;  /* 0x3f00000000027423 */ /* 0x000fc80000002007 */
[----:B------:R-:W-:-:S04]  /*0840*/  FFMA.RM R2, R2, R13, 12582913 ;  /* 0x4b40000102027423 */ /* 0x000fc8000000400d */
[----:B------:R-:W-:-:S04]  /*0850*/  FADD R7, R2, -12583039 ;  /* 0xcb40007f02077421 */ /* 0x000fc80000000000 */
[----:B------:R-:W-:-:S04]  /*0860*/  FFMA R7, R0, 1.4426950216293334961, -R7 ;  /* 0x3fb8aa3b00077823 */ /* 0x000fc80000000807 */
[----:B------:R-:W-:Y:S01]  /*0870*/  FFMA R7, R0, 1.925963033500011079e-08, R7 ;  /* 0x32a5706000077823 */ /* 0x000fe20000000007 */
[----:B------:R-:W-:Y:S01]  /*0880*/  IMAD.SHL.U32 R0, R2, 0x800000, RZ ;  /* 0x0080000002007824 */ /* 0x000fe200078e00ff */
[----:B---3--:R-:W0:Y:S08]  /*0890*/  MUFU.RCP R6, R3 ;  /* 0x0000000300067308 */ /* 0x008e300000001000 */
[----:B------:R-:W1:Y:S01]  /*08a0*/  MUFU.EX2 R7, R7 ;  /* 0x0000000700077308 */ /* 0x000e620000000800 */
[----:B0-----:R-:W-:-:S04]  /*08b0*/  FFMA R5, -R3, R6, 1 ;  /* 0x3f80000003057423 */ /* 0x001fc80000000106 */
[----:B------:R-:W-:Y:S01]  /*08c0*/  FFMA R5, R6, R5, R6 ;  /* 0x0000000506057223 */ /* 0x000fe20000000006 */
[----:B-1----:R-:W-:-:S04]  /*08d0*/  FMUL R0, R0, R7 ;  /* 0x0000000700007220 */ /* 0x002fc80000400000 */
[----:B------:R-:W0:Y:S01]  /*08e0*/  FCHK P0, R0, R3 ;  /* 0x0000000300007302 */ /* 0x000e220000000000 */
[----:B------:R-:W-:-:S04]  /*08f0*/  FFMA R2, R0, R5, RZ ;  /* 0x0000000500027223 */ /* 0x000fc800000000ff */
[----:B------:R-:W-:-:S04]  /*0900*/  FFMA R4, -R3, R2, R0 ;  /* 0x0000000203047223 */ /* 0x000fc80000000100 */
[----:B------:R-:W-:Y:S01]  /*0910*/  FFMA R5, R5, R4, R2 ;  /* 0x0000000405057223 */ /* 0x000fe20000000002 */
[----:B0-----:R-:W-:Y:S06]  /*0920*/  @!P0 BRA `(.L_x_7) ;  /* 0x00000000000c8947 */ /* 0x001fec0003800000 */
[----:B------:R-:W-:-:S07]  /*0930*/  MOV R2, 0x950 ;  /* 0x0000095000027802 */ /* 0x000fce0000000f00 */
[----:B------:R-:W-:Y:S05]  /*0940*/  CALL.REL.NOINC `($__internal_0_$__cuda_sm3x_div_rn_noftz_f32_slowpath) ;  /* 0x0000000000187944 */ /* 0x000fea0003c00000 */
[----:B------:R-:W-:-:S07]  /*0950*/  IMAD.MOV.U32 R5, RZ, RZ, R0 ;  /* 0x000000ffff057224 */ /* 0x000fce00078e0000 */
.L_x_7:
[----:B------:R-:W-:Y:S05]  /*0960*/  BSYNC.RECONVERGENT B0 ;  /* 0x0000000000007941 */ /* 0x000fea0003800200 */
.L_x_6:
[----:B------:R-:W0:Y:S02]  /*0970*/  LDC.64 R2, c[0x0][0x390] ;  /* 0x0000e400ff027b82 */ /* 0x000e240000000a00 */
[----:B0-----:R-:W-:-:S05]  /*0980*/  IMAD.WIDE R8, R8, 0x4, R2 ;  /* 0x0000000408087825 */ /* 0x001fca00078e0202 */
[----:B------:R-:W-:Y:S01]  /*0990*/  STG.E desc[UR8][R8.64], R5 ;  /* 0x0000000508007986 */ /* 0x000fe2000c101908 */
[----:B------:R-:W-:Y:S05]  /*09a0*/  EXIT ;  /* 0x000000000000794d */ /* 0x000fea0003800000 */
        .weak           $__internal_0_$__cuda_sm3x_div_rn_noftz_f32_slowpath
        .type           $__internal_0_$__cuda_sm3x_div_rn_noftz_f32_slowpath,@function
        .size           $__internal_0_$__cuda_sm3x_div_rn_noftz_f32_slowpath,(.L_x_29 - $__internal_0_$__cuda_sm3x_div_rn_noftz_f32_slowpath)
$__internal_0_$__cuda_sm3x_div_rn_noftz_f32_slowpath:
[--C-:B------:R-:W-:Y:S01]  /*09b0*/  SHF.R.U32.HI R5, RZ, 0x17, R3.reuse ;  /* 0x00000017ff057819 */ /* 0x100fe20000011603 */
[----:B------:R-:W-:Y:S01]  /*09c0*/  BSSY.RECONVERGENT B1, `(.L_x_8) ;  /* 0x0000064000017945 */ /* 0x000fe20003800200 */
[--C-:B------:R-:W-:Y:S01]  /*09d0*/  SHF.R.U32.HI R4, RZ, 0x17, R0.reuse ;  /* 0x00000017ff047819 */ /* 0x100fe20000011600 */
[----:B------:R-:W-:Y:S01]  /*09e0*/  IMAD.MOV.U32 R7, RZ, RZ, R3 ;  /* 0x000000ffff077224 */ /* 0x000fe200078e0003 */
[----:B------:R-:W-:Y:S02]  /*09f0*/  LOP3.LUT R5, R5, 0xff, RZ, 0xc0, !PT ;  /* 0x000000ff05057812 */ /* 0x000fe400078ec0ff */
[----:B------:R-:W-:Y:S01]  /*0a00*/  LOP3.LUT R10, R4, 0xff, RZ, 0xc0, !PT ;  /* 0x000000ff040a7812 */ /* 0x000fe200078ec0ff */
[----:B------:R-:W-:Y:S02]  /*0a10*/  IMAD.MOV.U32 R4, RZ, RZ, R0 ;  /* 0x000000ffff047224 */ /* 0x000fe400078e0000 */
[----:B------:R-:W-:Y:S02]  /*0a20*/  VIADD R9, R5, 0xffffffff ;  /* 0xffffffff05097836 */ /* 0x000fe40000000000 */
[----:B------:R-:W-:-:S03]  /*0a30*/  VIADD R11, R10, 0xffffffff ;  /* 0xffffffff0a0b7836 */ /* 0x000fc60000000000 */
[----:B------:R-:W-:-:S04]  /*0a40*/  ISETP.GT.U32.AND P0, PT, R9, 0xfd, PT ;  /* 0x000000fd0900780c */ /* 0x000fc80003f04070 */
[----:B------:R-:W-:-:S13]  /*0a50*/  ISETP.GT.U32.OR P0, PT, R11, 0xfd, P0 ;  /* 0x000000fd0b00780c */ /* 0x000fda0000704470 */
[----:B------:R-:W-:Y:S01]  /*0a60*/  @!P0 IMAD.MOV.U32 R6, RZ, RZ, RZ ;  /* 0x000000ffff068224 */ /* 0x000fe200078e00ff */
[----:B------:R-:W-:Y:S06]  /*0a70*/  @!P0 BRA `(.L_x_9) ;  /* 0x00000000005c8947 */ /* 0x000fec0003800000 */
[----:B------:R-:W-:Y:S02]  /*0a80*/  FSETP.GTU.FTZ.AND P0, PT, |R0|, +INF , PT ;  /* 0x7f8000000000780b */ /* 0x000fe40003f1c200 */
[----:B------:R-:W-:-:S04]  /*0a90*/  FSETP.GTU.FTZ.AND P1, PT, |R3|, +INF , PT ;  /* 0x7f8000000300780b */ /* 0x000fc80003f3c200 */
[----:B------:R-:W-:-:S13]  /*0aa0*/  PLOP3.LUT P0, PT, P0, P1, PT, 0xf8, 0x8f ;  /* 0x00000000008f781c */ /* 0x000fda0000703f70 */
[----:B------:R-:W-:Y:S05]  /*0ab0*/  @P0 BRA `(.L_x_10) ;  /* 0x00000004004c0947 */ /* 0x000fea0003800000 */
[----:B------:R-:W-:-:S13]  /*0ac0*/  LOP3.LUT P0, RZ, R7, 0x7fffffff, R4, 0xc8, !PT ;  /* 0x7fffffff07ff7812 */ /* 0x000fda000780c804 */
[----:B------:R-:W-:Y:S05]  /*0ad0*/  @!P0 BRA `(.L_x_11) ;  /* 0x00000004003c8947 */ /* 0x000fea0003800000 */
[C---:B------:R-:W-:Y:S02]  /*0ae0*/  FSETP.NEU.FTZ.AND P2, PT, |R0|.reuse, +INF , PT ;  /* 0x7f8000000000780b */ /* 0x040fe40003f5d200 */
[----:B------:R-:W-:Y:S02]  /*0af0*/  FSETP.NEU.FTZ.AND P1, PT, |R3|, +INF , PT ;  /* 0x7f8000000300780b */ /* 0x000fe40003f3d200 */
[----:B------:R-:W-:-:S11]  /*0b00*/  FSETP.NEU.FTZ.AND P0, PT, |R0|, +INF , PT ;  /* 0x7f8000000000780b */ /* 0x000fd60003f1d200 */
[----:B------:R-:W-:Y:S05]  /*0b10*/  @!P1 BRA !P2, `(.L_x_11) ;  /* 0x00000004002c9947 */ /* 0x000fea0005000000 */
[----:B------:R-:W-:-:S04]  /*0b20*/  LOP3.LUT P2, RZ, R4, 0x7fffffff, RZ, 0xc0, !PT ;  /* 0x7fffffff04ff7812 */ /* 0x000fc8000784c0ff */
[----:B------:R-:W-:-:S13]  /*0b30*/  PLOP3.LUT P1, PT, P1, P2, PT, 0x2f, 0xf2 ;  /* 0x0000000000f2781c */ /* 0x000fda0000f24577 */
[----:B------:R-:W-:Y:S05]  /*0b40*/  @P1 BRA `(.L_x_12) ;  /* 0x0000000400181947 */ /* 0x000fea0003800000 */
[----:B------:R-:W-:-:S04]  /*0b50*/  LOP3.LUT P1, RZ, R7, 0x7fffffff, RZ, 0xc0, !PT ;  /* 0x7fffffff07ff7812 */ /* 0x000fc8000782c0ff */
[----:B------:R-:W-:-:S13]  /*0b60*/  PLOP3.LUT P0, PT, P0, P1, PT, 0x2f, 0xf2 ;  /* 0x0000000000f2781c */ /* 0x000fda0000702577 */
[----:B------:R-:W-:Y:S05]  /*0b70*/  @P0 BRA `(.L_x_13) ;  /* 0x0000000400000947 */ /* 0x000fea0003800000 */
[----:B------:R-:W-:Y:S02]  /*0b80*/  ISETP.GE.AND P0, PT, R11, RZ, PT ;  /* 0x000000ff0b00720c */ /* 0x000fe40003f06270 */
[----:B------:R-:W-:-:S11]  /*0b90*/  ISETP.GE.AND P1, PT, R9, RZ, PT ;  /* 0x000000ff0900720c */ /* 0x000fd60003f26270 */
[----:B------:R-:W-:Y:S02]  /*0ba0*/  @P0 IMAD.MOV.U32 R6, RZ, RZ, RZ ;  /* 0x000000ffff060224 */ /* 0x000fe400078e00ff */
[----:B------:R-:W-:Y:S01]  /*0bb0*/  @!P0 FFMA R4, R0, 1.84467440737095516160e+19, RZ ;  /* 0x5f80000000048823 */ /* 0x000fe200000000ff */
[----:B------:R-:W-:Y:S02]  /*0bc0*/  @!P0 IMAD.MOV.U32 R6, RZ, RZ, -0x40 ;  /* 0xffffffc0ff068424 */ /* 0x000fe400078e00ff */
[----:B------:R-:W-:Y:S02]  /*0bd0*/  @!P1 FFMA R7, R3, 1.84467440737095516160e+19, RZ ;  /* 0x5f80000003079823 */ /* 0x000fe400000000ff */
[----:B------:R-:W-:-:S07]  /*0be0*/  @!P1 VIADD R6, R6, 0x40 ;  /* 0x0000004006069836 */ /* 0x000fce0000000000 */
.L_x_9:
[----:B------:R-:W-:Y:S01]  /*0bf0*/  LEA R0, R5, 0xc0800000, 0x17 ;  /* 0xc080000005007811 */ /* 0x000fe200078eb8ff */
[----:B------:R-:W-:Y:S01]  /*0c00*/  VIADD R3, R10, 0xffffff81 ;  /* 0xffffff810a037836 */ /* 0x000fe20000000000 */
[----:B------:R-:W-:Y:S03]  /*0c10*/  BSSY.RECONVERGENT B2, `(.L_x_14) ;  /* 0x0000035000027945 */ /* 0x000fe60003800200 */
[----:B------:R-:W-:Y:S01]  /*0c20*/  IMAD.IADD R7, R7, 0x1, -R0 ;  /* 0x0000000107077824 */ /* 0x000fe200078e0a00 */
[C---:B------:R-:W-:Y:S01]  /*0c30*/  IADD3 R5, PT, PT, R3.reuse, 0x7f, -R5 ;  /* 0x0000007f03057810 */ /* 0x040fe20007ffe805 */
[----:B------:R-:W-:Y:S02]  /*0c40*/  IMAD R0, R3, -0x800000, R4 ;  /* 0xff80000003007824 */ /* 0x000fe400078e0204 */
[----:B------:R-:W0:Y:S01]  /*0c50*/  MUFU.RCP R9, R7 ;  /* 0x0000000700097308 */ /* 0x000e220000001000 */
[----:B------:R-:W-:Y:S01]  /*0c60*/  FADD.FTZ R11, -R7, -RZ ;  /* 0x800000ff070b7221 */ /* 0x000fe20000010100 */
[----:B------:R-:W-:-:S03]  /*0c70*/  IMAD.IADD R5, R5, 0x1, R6 ;  /* 0x0000000105057824 */ /* 0x000fc600078e0206 */
[----:B0-----:R-:W-:-:S04]  /*0c80*/  FFMA R10, R9, R11, 1 ;  /* 0x3f800000090a7423 */ /* 0x001fc8000000000b */
[----:B------:R-:W-:-:S04]  /*0c90*/  FFMA R13, R9, R10, R9 ;  /* 0x0000000a090d7223 */ /* 0x000fc80000000009 */
[----:B------:R-:W-:-:S04]  /*0ca0*/  FFMA R4, R0, R13, RZ ;  /* 0x0000000d00047223 */ /* 0x000fc800000000ff */
[----:B------:R-:W-:-:S04]  /*0cb0*/  FFMA R9, R11, R4, R0 ;  /* 0x000000040b097223 */ /* 0x000fc80000000000 */
[----:B------:R-:W-:-:S04]  /*0cc0*/  FFMA R4, R13, R9, R4 ;  /* 0x000000090d047223 */ /* 0x000fc80000000004 */
[----:B------:R-:W-:-:S04]  /*0cd0*/  FFMA R11, R11, R4, R0 ;  /* 0x000000040b0b7223 */ /* 0x000fc80000000000 */
[----:B------:R-:W-:-:S05]  /*0ce0*/  FFMA R0, R13, R11, R4 ;  /* 0x0000000b0d007223 */ /* 0x000fca0000000004 */
[----:B------:R-:W-:-:S04]  /*0cf0*/  SHF.R.U32.HI R3, RZ, 0x17, R0 ;  /* 0x00000017ff037819 */ /* 0x000fc80000011600 */
[----:B------:R-:W-:-:S05]  /*0d00*/  LOP3.LUT R3, R3, 0xff, RZ, 0xc0, !PT ;  /* 0x000000ff03037812 */ /* 0x000fca00078ec0ff */
[----:B------:R-:W-:-:S04]  /*0d10*/  IMAD.IADD R7, R3, 0x1, R5 ;  /* 0x0000000103077824 */ /* 0x000fc800078e0205 */
[----:B------:R-:W-:-:S05]  /*0d20*/  VIADD R3, R7, 0xffffffff ;  /* 0xffffffff07037836 */ /* 0x000fca0000000000 */
[----:B------:R-:W-:-:S13]  /*0d30*/  ISETP.GE.U32.AND P0, PT, R3, 0xfe, PT ;  /* 0x000000fe0300780c */ /* 0x000fda0003f06070 */
[----:B------:R-:W-:Y:S05]  /*0d40*/  @!P0 BRA `(.L_x_15) ;  /* 0x0000000000808947 */ /* 0x000fea0003800000 */
[----:B------:R-:W-:-:S13]  /*0d50*/  ISETP.GT.AND P0, PT, R7, 0xfe, PT ;  /* 0x000000fe0700780c */ /* 0x000fda0003f04270 */
[----:B------:R-:W-:Y:S05]  /*0d60*/  @P0 BRA `(.L_x_16) ;  /* 0x00000000006c0947 */ /* 0x000fea0003800000 */
[----:B------:R-:W-:-:S13]  /*0d70*/  ISETP.GE.AND P0, PT, R7, 0x1, PT ;  /* 0x000000010700780c */ /* 0x000fda0003f06270 */
[----:B------:R-:W-:Y:S05]  /*0d80*/  @P0 BRA `(.L_x_17) ;  /* 0x0000000000740947 */ /* 0x000fea0003800000 */
[----:B------:R-:W-:Y:S02]  /*0d90*/  ISETP.GE.AND P0, PT, R7, -0x18, PT ;  /* 0xffffffe80700780c */ /* 0x000fe40003f06270 */
[----:B------:R-:W-:-:S11]  /*0da0*/  LOP3.LUT R0, R0, 0x80000000, RZ, 0xc0, !PT ;  /* 0x8000000000007812 */ /* 0x000fd600078ec0ff */
[----:B------:R-:W-:Y:S05]  /*0db0*/  @!P0 BRA `(.L_x_17) ;  /* 0x0000000000688947 */ /* 0x000fea0003800000 */
[-CC-:B------:R-:W-:Y:S01]  /*0dc0*/  FFMA.RZ R3, R13, R11.reuse, R4.reuse ;  /* 0x0000000b0d037223 */ /* 0x180fe2000000c004 */
[C---:B------:R-:W-:Y:S01]  /*0dd0*/  VIADD R6, R7.reuse, 0x20 ;  /* 0x0000002007067836 */ /* 0x040fe20000000000 */
[C---:B------:R-:W-:Y:S02]  /*0de0*/  ISETP.NE.AND P2, PT, R7.reuse, RZ, PT ;  /* 0x000000ff0700720c */ /* 0x040fe40003f45270 */
[----:B------:R-:W-:Y:S01]  /*0df0*/  ISETP.NE.AND P1, PT, R7, RZ, PT ;  /* 0x000000ff0700720c */ /* 0x000fe20003f25270 */
[----:B------:R-:W-:Y:S01]  /*0e00*/  IMAD.MOV R7, RZ, RZ, -R7 ;  /* 0x000000ffff077224 */ /* 0x000fe200078e0a07 */
[----:B------:R-:W-:Y:S01]  /*0e10*/  LOP3.LUT R5, R3, 0x7fffff, RZ, 0xc0, !PT ;  /* 0x007fffff03057812 */ /* 0x000fe200078ec0ff */
[CCC-:B------:R-:W-:Y:S01]  /*0e20*/  FFMA.RP R3, R13.reuse, R11.reuse, R4.reuse ;  /* 0x0000000b0d037223 */ /* 0x1c0fe20000008004 */
[----:B------:R-:W-:Y:S02]  /*0e30*/  FFMA.RM R4, R13, R11, R4 ;  /* 0x0000000b0d047223 */ /* 0x000fe40000004004 */
[----:B------:R-:W-:-:S03]  /*0e40*/  LOP3.LUT R5, R5, 0x800000, RZ, 0xfc, !PT ;  /* 0x0080000005057812 */ /* 0x000fc600078efcff */
[----:B------:R-:W-:Y:S02]  /*0e50*/  FSETP.NEU.FTZ.AND P0, PT, R3, R4, PT ;  /* 0x000000040300720b */ /* 0x000fe40003f1d000 */
[----:B------:R-:W-:Y:S02]  /*0e60*/  SHF.L.U32 R6, R5, R6, RZ ;  /* 0x0000000605067219 */ /* 0x000fe400000006ff */
[----:B------:R-:W-:Y:S02]  /*0e70*/  SEL R4, R7, RZ, P2 ;  /* 0x000000ff07047207 */ /* 0x000fe40001000000 */
[----:B------:R-:W-:Y:S02]  /*0e80*/  ISETP.NE.AND P1, PT, R6, RZ, P1 ;  /* 0x000000ff0600720c */ /* 0x000fe40000f25270 */
[----:B------:R-:W-:Y:S02]  /*0e90*/  SHF.R.U32.HI R4, RZ, R4, R5 ;  /* 0x00000004ff047219 */ /* 0x000fe40000011605 */
[----:B------:R-:W-:-:S02]  /*0ea0*/  PLOP3.LUT P0, PT, P0, P1, PT, 0xf8, 0x8f ;  /* 0x00000000008f781c */ /* 0x000fc40000703f70 */
[----:B------:R-:W-:Y:S02]  /*0eb0*/  SHF.R.U32.HI R6, RZ, 0x1, R4 ;  /* 0x00000001ff067819 */ /* 0x000fe40000011604 */
[----:B------:R-:W-:-:S04]  /*0ec0*/  SEL R3, RZ, 0x1, !P0 ;  /* 0x00000001ff037807 */ /* 0x000fc80004000000 */
[----:B------:R-:W-:-:S04]  /*0ed0*/  LOP3.LUT R3, R3, 0x1, R6, 0xf8, !PT ;  /* 0x0000000103037812 */ /* 0x000fc800078ef806 */
[----:B------:R-:W-:-:S05]  /*0ee0*/  LOP3.LUT R3, R3, R4, RZ, 0xc0, !PT ;  /* 0x0000000403037212 */ /* 0x000fca00078ec0ff */
[----:B------:R-:W-:-:S05]  /*0ef0*/  IMAD.IADD R3, R6, 0x1, R3 ;  /* 0x0000000106037824 */ /* 0x000fca00078e0203 */
[----:B------:R-:W-:Y:S01]  /*0f00*/  LOP3.LUT R0, R3, R0, RZ, 0xfc, !PT ;  /* 0x0000000003007212 */ /* 0x000fe200078efcff */
[----:B------:R-:W-:Y:S06]  /*0f10*/  BRA `(.L_x_17) ;  /* 0x0000000000107947 */ /* 0x000fec0003800000 */
.L_x_16:
[----:B------:R-:W-:-:S04]  /*0f20*/  LOP3.LUT R0, R0, 0x80000000, RZ, 0xc0, !PT ;  /* 0x8000000000007812 */ /* 0x000fc800078ec0ff */
[----:B------:R-:W-:Y:S01]  /*0f30*/  LOP3.LUT R0, R0, 0x7f800000, RZ, 0xfc, !PT ;  /* 0x7f80000000007812 */ /* 0x000fe200078efcff */
[----:B------:R-:W-:Y:S06]  /*0f40*/  BRA `(.L_x_17) ;  /* 0x0000000000047947 */ /* 0x000fec0003800000 */
.L_x_15:
[----:B------:R-:W-:-:S07]  /*0f50*/  IMAD R0, R5, 0x800000, R0 ;  /* 0x0080000005007824 */ /* 0x000fce00078e0200 */
.L_x_17:
[----:B------:R-:W-:Y:S05]  /*0f60*/  BSYNC.RECONVERGENT B2 ;  /* 0x0000000000027941 */ /* 0x000fea0003800200 */
.L_x_14:
[----:B------:R-:W-:Y:S05]  /*0f70*/  BRA `(.L_x_18) ;  /* 0x0000000000207947 */ /* 0x000fea0003800000 */
.L_x_13:
[----:B------:R-:W-:-:S04]  /*0f80*/  LOP3.LUT R0, R7, 0x80000000, R4, 0x48, !PT ;  /* 0x8000000007007812 */ /* 0x000fc800078e4804 */
[----:B------:R-:W-:Y:S01]  /*0f90*/  LOP3.LUT R0, R0, 0x7f800000, RZ, 0xfc, !PT ;  /* 0x7f80000000007812 */ /* 0x000fe200078efcff */
[----:B------:R-:W-:Y:S06]  /*0fa0*/  BRA `(.L_x_18) ;  /* 0x0000000000147947 */ /* 0x000fec0003800000 */
.L_x_12:
[----:B------:R-:W-:Y:S01]  /*0fb0*/  LOP3.LUT R0, R7, 0x80000000, R4, 0x48, !PT ;  /* 0x8000000007007812 */ /* 0x000fe200078e4804 */
[----:B------:R-:W-:Y:S06]  /*0fc0*/  BRA `(.L_x_18) ;  /* 0x00000000000c7947 */ /* 0x000fec0003800000 */
.L_x_11:
[----:B------:R-:W0:Y:S01]  /*0fd0*/  MUFU.RSQ R0, -QNAN ;  /* 0xffc0000000007908 */ /* 0x000e220000001400 */
[----:B------:R-:W-:Y:S05]  /*0fe0*/  BRA `(.L_x_18) ;  /* 0x0000000000047947 */ /* 0x000fea0003800000 */
.L_x_10:
[----:B------:R-:W-:-:S07]  /*0ff0*/  FADD.FTZ R0, R0, R3 ;  /* 0x0000000300007221 */ /* 0x000fce0000010000 */
.L_x_18:
[----:B------:R-:W-:Y:S05]  /*1000*/  BSYNC.RECONVERGENT B1 ;  /* 0x0000000000017941 */ /* 0x000fea0003800200 */
.L_x_8:
[----:B------:R-:W-:-:S04]  /*1010*/  IMAD.MOV.U32 R3, RZ, RZ, 0x0 ;  /* 0x00000000ff037424 */ /* 0x000fc800078e00ff */
[----:B0-----:R-:W-:Y:S05]  /*1020*/  RET.REL.NODEC R2 `(_Z27softmaxKernel2D_elementwiseIfEvPKT_S2_PS0_ii) ;  /* 0xffffffec02f47950 */ /* 0x001fea0003c3ffff */
.L_x_19:
[----:B------:R-:W-:-:S00]  /*1030*/  BRA `(.L_x_19) ;  /* 0xfffffffc00fc7947 */ /* 0x000fc0000383ffff */
[----:B------:R-:W-:-:S00]  /*1040*/  NOP ;  /* 0x0000000000007918 */ /* 0x000fc00000000000 */
        /* <DEDUP_REMOVED lines=11> */
.L_x_29:


//--------------------- .text._Z20softmaxKernel2D_rowsIfEvPKT_PS0_ii --------------------------
	.section	.text._Z20softmaxKernel2D_rowsIfEvPKT_PS0_ii,"ax",@progbits
	.align	128
        .global         _Z20softmaxKernel2D_rowsIfEvPKT_PS0_ii
        .type           _Z20softmaxKernel2D_rowsIfEvPKT_PS0_ii,@function
        .size           _Z20softmaxKernel2D_rowsIfEvPKT_PS0_ii,(.L_x_31 - _Z20softmaxKernel2D_rowsIfEvPKT_PS0_ii)
        .other          _Z20softmaxKernel2D_rowsIfEvPKT_PS0_ii,@"STO_CUDA_ENTRY STV_DEFAULT"
_Z20softmaxKernel2D_rowsIfEvPKT_PS0_ii:
.text._Z20softmaxKernel2D_rowsIfEvPKT_PS0_ii:
[----:B------:R-:W-:Y:S01]  /*0000*/  LDC R1, c[0x0][0x37c] ;  /* 0x0000df00ff017b82 */ /* 0x000fe20000000800 */
[----:B------:R-:W0:Y:S01]  /*0010*/  S2R R9, SR_CTAID.X ;  /* 0x0000000000097919 */ /* 0x000e220000002500 */
[----:B------:R-:W1:Y:S01]  /*0020*/  LDCU.64 UR10, c[0x0][0x390] ;  /* 0x00007200ff0a77ac */ /* 0x000e620008000a00 */
[----:B------:R-:W-:Y:S01]  /*0030*/  BSSY.RECONVERGENT B0, `(.L_x_20) ;  /* 0x0000085000007945 */ /* 0x000fe20003800200 */
[----:B------:R-:W-:Y:S01]  /*0040*/  IMAD.MOV.U32 R2, RZ, RZ, RZ ;  /* 0x000000ffff027224 */ /* 0x000fe200078e00ff */
[----:B------:R-:W0:Y:S01]  /*0050*/  S2R R0, SR_TID.X ;  /* 0x0000000000007919 */ /* 0x000e220000002100 */
[----:B------:R-:W2:Y:S01]  /*0060*/  LDCU.64 UR8, c[0x0][0x358] ;  /* 0x00006b00ff0877ac */ /* 0x000ea20008000a00 */
[----:B------:R-:W3:Y:S01]  /*0070*/  S2R R8, SR_CTAID.Y ;  /* 0x0000000000087919 */ /* 0x000ee20000002600 */
[----:B------:R-:W3:Y:S01]  /*0080*/  S2R R3, SR_TID.Y ;  /* 0x0000000000037919 */ /* 0x000ee20000002200 */
[----:B0-----:R-:W-:-:S05]  /*0090*/  IMAD R9, R9, 0x20, R0 ;  /* 0x0000002009097824 */ /* 0x001fca00078e0200 */
[----:B-1----:R-:W-:Y:S01]  /*00a0*/  ISETP.GE.AND P0, PT, R9, UR11, PT ;  /* 0x0000000b09007c0c */ /* 0x002fe2000bf06270 */
[----:B---3--:R-:W-:-:S05]  /*00b0*/  IMAD R8, R8, 0x20, R3 ;  /* 0x0000002008087824 */ /* 0x008fca00078e0203 */
[----:B------:R-:W-:-:S13]  /*00c0*/  ISETP.GE.OR P0, PT, R8, UR10, P0 ;  /* 0x0000000a08007c0c */ /* 0x000fda0008706670 */
[----:B--2---:R-:W-:Y:S05]  /*00d0*/  @P0 BRA `(.L_x_21) ;  /* 0x0000000400e80947 */ /* 0x004fea0003800000 */
[----:B------:R-:W0:Y:S01]  /*00e0*/  LDC.64 R2, c[0x0][0x380] ;  /* 0x0000e000ff027b82 */ /* 0x000e220000000a00 */
[----:B------:R-:W-:-:S04]  /*00f0*/  IMAD R11, R8, UR11, RZ ;  /* 0x0000000b080b7c24 */ /* 0x000fc8000f8e02ff */
[----:B0-----:R-:W-:-:S05]  /*0100*/  IMAD.WIDE R4, R11, 0x4, R2 ;  /* 0x000000040b047825 */ /* 0x001fca00078e0202 */
[----:B------:R0:W5:Y:S01]  /*0110*/  LDG.E R10, desc[UR8][R4.64] ;  /* 0x00000008040a7981 */ /* 0x000162000c1e1900 */
        /* <DEDUP_REMOVED lines=8> */
[----:B------:R-:W-:Y:S01]  /*01a0*/  IADD3 R7, PT, PT, R11, 0x1, RZ ;  /* 0x000000010b077810 */ /* 0x000fe20007ffe0ff */
[----:B------:R-:W-:-:S04]  /*01b0*/  ULOP3.LUT UR4, UR5, 0xfffffff0, URZ, 0xc0, !UPT ;  /* 0xfffffff005047892 */ /* 0x000fc8000f8ec0ff */
[----:B------:R-:W-:Y:S01]  /*01c0*/  IMAD.WIDE.U32 R6, R7, 0x4, R2 ;  /* 0x0000000407067825 */ /* 0x000fe200078e0002 */
[----:B------:R-:W-:-:S03]  /*01d0*/  UIADD3 UR6, UPT, UPT, -UR4, URZ, URZ ;  /* 0x000000ff04067290 */ /* 0x000fc6000fffe1ff */
[----:B------:R-:W-:Y:S01]  /*01e0*/  UMOV UR4, URZ ;  /* 0x000000ff00047c82 */ /* 0x000fe20008000000 */
[----:B------:R-:W-:-:S05]  /*01f0*/  IADD3 R15, P0, PT, R6, 0x20, RZ ;  /* 0x00000020060f7810 */ /* 0x000fca0007f1e0ff */
[----:B------:R-:W-:-:S08]  /*0200*/  IMAD.X R7, RZ, RZ, R7, P0 ;  /* 0x000000ffff077224 */ /* 0x000fd000000e0607 */
.L_x_24:
        /* <DEDUP_REMOVED lines=14> */
[----:B------:R-:W4:Y:S01]  /*02f0*/  LDG.E R12, desc[UR8][R6.64+0x14] ;  /* 0x00001408060c7981 */ /* 0x000f22000c1e1900 */
[----:B--2--5:R-:W-:-:S03]  /*0300*/  FMNMX3 R20, R10, R21, R20, !PT ;  /* 0x000000150a147276 */ /* 0x024fc60007800014 */
[----:B------:R-:W2:Y:S04]  /*0310*/  LDG.E R21, desc[UR8][R6.64+0x18] ;  /* 0x0000180806157981 */ /* 0x000ea8000c1e1900 */
[----:B------:R0:W2:Y:S01]  /*0320*/  LDG.E R10, desc[UR8][R6.64+0x1c] ;  /* 0x00001c08060a7981 */ /* 0x0000a2000c1e1900 */
[----:B------:R-:W-:Y:S01]  /*0330*/  UIADD3 UR6, UPT, UPT, UR6, 0x10, URZ ;  /* 0x0000001006067890 */ /* 0x000fe2000fffe0ff */
[----:B---3--:R-:W-:Y:S01]  /*0340*/  FMNMX3 R20, R20, R23, R22, !PT ;  /* 0x0000001714147276 */ /* 0x008fe20007800016 */
[----:B------:R-:W-:Y:S02]  /*0350*/  UIADD3 UR4, UPT, UPT, UR4, 0x10, URZ ;  /* 0x0000001004047890 */ /* 0x000fe4000fffe0ff */
[----:B------:R-:W-:Y:S01]  /*0360*/  UISETP.NE.AND UP0, UPT, UR6, URZ, UPT ;  /* 0x000000ff0600728c */ /* 0x000fe2000bf05270 */
[----:B----4-:R-:W-:-:S04]  /*0370*/  FMNMX3 R20, R20, R25, R24, !PT ;  /* 0x0000001914147276 */ /* 0x010fc80007800018 */
[----:B------:R-:W-:-:S04]  /*0380*/  FMNMX3 R18, R20, R18, R19, !PT ;  /* 0x0000001214127276 */ /* 0x000fc80007800013 */
[----:B------:R-:W-:-:S04]  /*0390*/  FMNMX3 R16, R18, R17, R16, !PT ;  /* 0x0000001112107276 */ /* 0x000fc80007800010 */
[----:B------:R-:W-:Y:S02]  /*03a0*/  FMNMX3 R14, R16, R15, R14, !PT ;  /* 0x0000000f100e7276 */ /* 0x000fe4000780000e */
[----:B------:R-:W-:-:S04]  /*03b0*/  IADD3 R15, P0, PT, R6, 0x40, RZ ;  /* 0x00000040060f7810 */ /* 0x000fc80007f1e0ff */
[----:B0-----:R-:W-:Y:S02]  /*03c0*/  IADD3.X R7, PT, PT, RZ, R7, RZ, P0, !PT ;  /* 0x00000007ff077210 */ /* 0x001fe400007fe4ff */
[----:B------:R-:W-:-:S04]  /*03d0*/  FMNMX3 R12, R14, R13, R12, !PT ;  /* 0x0000000d0e0c7276 */ /* 0x000fc8000780000c */
[----:B--2---:R-:W-:Y:S01]  /*03e0*/  FMNMX3 R10, R12, R21, R10, !PT ;  /* 0x000000150c0a7276 */ /* 0x004fe2000780000a */
[----:B------:R-:W-:Y:S06]  /*03f0*/  BRA.U UP0, `(.L_x_24) ;  /* 0xfffffffd00847547 */ /* 0x000fec000b83ffff */
[----:B------:R-:W-:-:S12]  /*0400*/  UIADD3 UR4, UPT, UPT, UR4, 0x1, URZ ;  /* 0x0000000104047890 */ /* 0x000fd8000fffe0ff */
.L_x_23:
        /* <DEDUP_REMOVED lines=26> */
.L_x_25:
[----:B------:R-:W-:Y:S05]  /*05b0*/  BRA.U !UP1, `(.L_x_22) ;  /* 0x00000001097c7547 */ /* 0x000fea000b800000 */
[----:B------:R-:W-:Y:S02]  /*05c0*/  UISETP.GE.U32.AND UP0, UPT, UR6, 0x4, UPT ;  /* 0x000000040600788c */ /* 0x000fe4000bf06070 */
[----:B------:R-:W-:-:S04]  /*05d0*/  ULOP3.LUT UR5, UR5, 0x3, URZ, 0xc0, !UPT ;  /* 0x0000000305057892 */ /* 0x000fc8000f8ec0ff */
[----:B------:R-:W-:-:S03]  /*05e0*/  UISETP.NE.AND UP1, UPT, UR5, URZ, UPT ;  /* 0x000000ff0500728c */ /* 0x000fc6000bf25270 */
[----:B------:R-:W-:Y:S08]  /*05f0*/  BRA.U !UP0, `(.L_x_26) ;  /* 0x0000000108387547 */ /* 0x000ff0000b800000 */
[----:B------:R-:W0:Y:S01]  /*0600*/  LDCU.64 UR6, c[0x0][0x380] ;  /* 0x00007000ff0677ac */ /* 0x000e220008000a00 */
[C---:B------:R-:W-:Y:S02]  /*0610*/  IADD3 R7, P0, PT, R11.reuse, UR4, RZ ;  /* 0x000000040b077c10 */ /* 0x040fe4000ff1e0ff */
[----:B------:R-:W-:-:S03]  /*0620*/  IADD3 R13, PT, PT, R11, UR4, RZ ;  /* 0x000000040b0d7c10 */ /* 0x000fc6000fffe0ff */
        /* <DEDUP_REMOVED lines=11> */
.L_x_26:
[----:B------:R-:W-:Y:S05]  /*06e0*/  BRA.U !UP1, `(.L_x_22) ;  /* 0x0000000109307547 */ /* 0x000fea000b800000 */
[----:B------:R-:W-:Y:S01]  /*06f0*/  VIADD R11, R11, UR4 ;  /* 0x000000040b0b7c36 */ /* 0x000fe20008000000 */
[----:B------:R-:W-:-:S03]  /*0700*/  UIADD3 UR5, UPT, UPT, -UR5, URZ, URZ ;  /* 0x000000ff05057290 */ /* 0x000fc6000fffe1ff */
[----:B------:R-:W-:-:S05]  /*0710*/  IMAD.WIDE.U32 R2, R11, 0x4, R2 ;  /* 0x000000040b027825 */ /* 0x000fca00078e0002 */
[----:B------:R-:W-:-:S07]  /*0720*/  MOV R7, R3 ;  /* 0x0000000300077202 */ /* 0x000fce0000000f00 */
.L_x_27:
        /* <DEDUP_REMOVED lines=8> */
.L_x_22:
[----:B------:R-:W-:-:S06]  /*07b0*/  IMAD.WIDE R4, R9, 0x4, R4 ;  /* 0x0000000409047825 */ /* 0x000fcc00078e0204 */
[----:B------:R-:W2:Y:S01]  /*07c0*/  LDG.E R5, desc[UR8][R4.64] ;  /* 0x0000000804057981 */ /* 0x000ea2000c1e1900 */
[----:B------:R-:W-:Y:S02]  /*07d0*/  HFMA2 R3, -RZ, RZ, 0.96630859375, -0.0022525787353515625 ;  /* 0x3bbb989dff037431 */ /* 0x000fe400000001ff */
[----:B------:R-:W-:Y:S02]  /*07e0*/  IMAD.MOV.U32 R7, RZ, RZ, 0x437c0000 ;  /* 0x437c0000ff077424 */ /* 0x000fe400078e00ff */
[----:B--2--5:R-:W-:-:S04]  /*07f0*/  FADD R10, R5, -R10 ;  /* 0x8000000a050a7221 */ /* 0x024fc80000000000 */
[----:B------:R-:W-:-:S04]  /*0800*/  FFMA.SAT R2, R10, R3, 0.5 ;  /* 0x3f0000000a027423 */ /* 0x000fc80000002003 */
[----:B------:R-:W-:-:S04]  /*0810*/  FFMA.RM R2, R2, R7, 12582913 ;  /* 0x4b40000102027423 */ /* 0x000fc80000004007 */
[C---:B------:R-:W-:Y:S01]  /*0820*/  FADD R3, R2.reuse, -12583039 ;  /* 0xcb40007f02037421 */ /* 0x040fe20000000000 */
[----:B------:R-:W-:-:S03]  /*0830*/  SHF.L.U32 R2, R2, 0x17, RZ ;  /* 0x0000001702027819 */ /* 0x000fc600000006ff */
[----:B------:R-:W-:-:S04]  /*0840*/  FFMA R3, R10, 1.4426950216293334961, -R3 ;  /* 0x3fb8aa3b0a037823 */ /* 0x000fc80000000803 */
[----:B------:R-:W-:-:S06]  /*0850*/  FFMA R3, R10, 1.925963033500011079e-08, R3 ;  /* 0x32a570600a037823 */ /* 0x000fcc0000000003 */
[----:B------:R-:W0:Y:S02]  /*0860*/  MUFU.EX2 R3, R3 ;  /* 0x0000000300037308 */ /* 0x000e240000000800 */
[----:B0-----:R-:W-:-:S07]  /*0870*/  FMUL R2, R2, R3 ;  /* 0x0000000302027220 */ /* 0x001fce0000400000 */
.L_x_21:
[----:B------:R-:W-:Y:S05]  /*0880*/  BSYNC.RECONVERGENT B0 ;  /* 0x0000000000007941 */ /* 0x000fea0003800200 */
.L_x_20:
[----:B------:R-:W0:Y:S01]  /*0890*/  SHFL.BFLY PT, R3, R2, 0x10, 0x1f ;  /* 0x0e001f0002037f89 */ /* 0x000e2200000e0000 */
[----:B------:R-:W-:-:S04]  /*08a0*/  ISETP.GE.AND P0, PT, R8, UR10, PT ;  /* 0x0000000a08007c0c */ /* 0x000fc8000bf06270 */
[----:B------:R-:W-:Y:S01]  /*08b0*/  ISETP.NE.OR P0, PT, R0, RZ, P0 ;  /* 0x000000ff0000720c */ /* 0x000fe20000705670 */
[----:B0-----:R-:W-:-:S05]  /*08c0*/  FADD R3, R3, R2 ;  /* 0x0000000203037221 */ /* 0x001fca0000000000 */
[----:B------:R-:W0:Y:S02]  /*08d0*/  SHFL.BFLY PT, R4, R3, 0x8, 0x1f ;  /* 0x0d001f0003047f89 */ /* 0x000e2400000e0000 */
[----:B0-----:R-:W-:-:S05]  /*08e0*/  FADD R4, R3, R4 ;  /* 0x0000000403047221 */ /* 0x001fca0000000000 */
[----:B------:R-:W0:Y:S02]  /*08f0*/  SHFL.BFLY PT, R5, R4, 0x4, 0x1f ;  /* 0x0c801f0004057f89 */ /* 0x000e2400000e0000 */
[----:B0-----:R-:W-:-:S05]  /*0900*/  FADD R5, R4, R5 ;  /* 0x0000000504057221 */ /* 0x001fca0000000000 */
[----:B------:R-:W0:Y:S02]  /*0910*/  SHFL.BFLY PT, R6, R5, 0x2, 0x1f ;  /* 0x0c401f0005067f89 */ /* 0x000e2400000e0000 */
[----:B0-----:R-:W-:-:S05]  /*0920*/  FADD R6, R5, R6 ;  /* 0x0000000605067221 */ /* 0x001fca0000000000 */
[----:B------:R0:W1:Y:S01]  /*0930*/  SHFL.BFLY PT, R7, R6, 0x1, 0x1f ;  /* 0x0c201f0006077f89 */ /* 0x00006200000e0000 */
[----:B------:R-:W-:Y:S05]  /*0940*/  @P0 EXIT ;  /* 0x000000000000094d */ /* 0x000fea0003800000 */
[----:B------:R-:W2:Y:S01]  /*0950*/  LDC.64 R2, c[0x0][0x388] ;  /* 0x0000e200ff027b82 */ /* 0x000ea20000000a00 */
[----:B-1----:R-:W-:Y:S01]  /*0960*/  FADD R7, R6, R7 ;  /* 0x0000000706077221 */ /* 0x002fe20000000000 */
[----:B--2---:R-:W-:-:S05]  /*0970*/  IMAD.WIDE.U32 R8, R8, 0x4, R2 ;  /* 0x0000000408087825 */ /* 0x004fca00078e0002 */
[----:B------:R-:W-:Y:S01]  /*0980*/  REDG.E.ADD.F32.FTZ.RN.STRONG.GPU desc[UR8][R8.64], R7 ;  /* 0x00000007080079a6 */ /* 0x000fe2000c12f308 */
[----:B------:R-:W-:Y:S05]  /*0990*/  EXIT ;  /* 0x000000000000794d */ /* 0x000fea0003800000 */
.L_x_28:
        /* <DEDUP_REMOVED lines=14> */
.L_x_31:


//--------------------- .nv.shared.reserved.0     --------------------------
	.section	.nv.shared.reserved.0,"aw",@nobits
	.weak		__nv_reservedSMEM_offset_0_alias
	.size		__nv_reservedSMEM_offset_0_alias, 0, 64
	.other		__nv_reservedSMEM_offset_0_alias,@"STO_CUDA_RESERVED_SHARED STV_DEFAULT"
__nv_reservedSMEM_offset_0_alias:
	.zero		0
	.zero		64


//--------------------- .nv.constant0._Z27softmaxKernel2D_elementwiseIfEvPKT_S2_PS0_ii --------------------------
	.section	.nv.constant0._Z27softmaxKernel2D_elementwiseIfEvPKT_S2_PS0_ii,"a",@progbits
	.sectionflags	@""
	.align	4
.nv.constant0._Z27softmaxKernel2D_elementwiseIfEvPKT_S2_PS0_ii:
	.zero		928


//--------------------- .nv.constant0._Z20softmaxKernel2D_rowsIfEvPKT_PS0_ii --------------------------
	.section	.nv.constant0._Z20softmaxKernel2D_rowsIfEvPKT_PS0_ii,"a",@progbits
	.sectionflags	@""
	.align	4
.nv.constant0._Z20softmaxKernel2D_rowsIfEvPKT_PS0_ii:
	.zero		920


//--------------------- SYMBOLS --------------------------

	.type		.nv.reservedSmem.offset0,@object
	.size		.nv.reservedSmem.offset0,0x4
